//
// Generated by NVIDIA NVVM Compiler
//
// Compiler Build ID: CL-36424714
// Cuda compilation tools, release 13.0, V13.0.88
// Based on NVVM 20.0.0
//

.version 9.0
.target sm_100
.address_size 64

	// .globl	_Z10Av_ProductPfS_S_i

.visible .entry _Z10Av_ProductPfS_S_i(
	.param .u64 .ptr .align 1 _Z10Av_ProductPfS_S_i_param_0,
	.param .u64 .ptr .align 1 _Z10Av_ProductPfS_S_i_param_1,
	.param .u64 .ptr .align 1 _Z10Av_ProductPfS_S_i_param_2,
	.param .u32 _Z10Av_ProductPfS_S_i_param_3
)
{
	.reg .pred 	%p<10>;
	.reg .b32 	%r<60>;
	.reg .b32 	%f<112>;
	.reg .b64 	%rd<78>;

	ld.param.u64 	%rd7, [_Z10Av_ProductPfS_S_i_param_0];
	ld.param.u64 	%rd8, [_Z10Av_ProductPfS_S_i_param_1];
	ld.param.u64 	%rd6, [_Z10Av_ProductPfS_S_i_param_2];
	ld.param.u32 	%r20, [_Z10Av_ProductPfS_S_i_param_3];
	cvta.to.global.u64 	%rd1, %rd8;
	cvta.to.global.u64 	%rd2, %rd7;
	mov.u32 	%r21, %ctaid.x;
	mov.u32 	%r22, %ntid.x;
	mov.u32 	%r23, %tid.x;
	mad.lo.s32 	%r1, %r21, %r22, %r23;
	setp.lt.s32 	%p1, %r20, 1;
	mov.f32 	%f111, 0f00000000;
	@%p1 bra 	$L__BB0_13;
	mul.lo.s32 	%r2, %r20, %r1;
	and.b32  	%r3, %r20, 15;
	setp.lt.u32 	%p2, %r20, 16;
	mov.f32 	%f111, 0f00000000;
	mov.b32 	%r56, 0;
	@%p2 bra 	$L__BB0_4;
	and.b32  	%r56, %r20, 2147483632;
	mov.f32 	%f111, 0f00000000;
	mov.b32 	%r54, 0;
$L__BB0_3:
	.pragma "nounroll";
	add.s32 	%r26, %r54, %r2;
	mul.wide.u32 	%rd9, %r26, 4;
	add.s64 	%rd10, %rd2, %rd9;
	ld.global.f32 	%f18, [%rd10];
	mul.wide.u32 	%rd11, %r54, 4;
	add.s64 	%rd12, %rd1, %rd11;
	ld.global.f32 	%f19, [%rd12];
	fma.rn.f32 	%f20, %f18, %f19, %f111;
	add.s32 	%r27, %r26, 1;
	mul.wide.u32 	%rd13, %r27, 4;
	add.s64 	%rd14, %rd2, %rd13;
	ld.global.f32 	%f21, [%rd14];
	ld.global.f32 	%f22, [%rd12+4];
	fma.rn.f32 	%f23, %f21, %f22, %f20;
	add.s32 	%r28, %r26, 2;
	mul.wide.u32 	%rd15, %r28, 4;
	add.s64 	%rd16, %rd2, %rd15;
	ld.global.f32 	%f24, [%rd16];
	ld.global.f32 	%f25, [%rd12+8];
	fma.rn.f32 	%f26, %f24, %f25, %f23;
	add.s32 	%r29, %r26, 3;
	mul.wide.u32 	%rd17, %r29, 4;
	add.s64 	%rd18, %rd2, %rd17;
	ld.global.f32 	%f27, [%rd18];
	ld.global.f32 	%f28, [%rd12+12];
	fma.rn.f32 	%f29, %f27, %f28, %f26;
	add.s32 	%r30, %r26, 4;
	mul.wide.u32 	%rd19, %r30, 4;
	add.s64 	%rd20, %rd2, %rd19;
	ld.global.f32 	%f30, [%rd20];
	ld.global.f32 	%f31, [%rd12+16];
	fma.rn.f32 	%f32, %f30, %f31, %f29;
	add.s32 	%r31, %r26, 5;
	mul.wide.u32 	%rd21, %r31, 4;
	add.s64 	%rd22, %rd2, %rd21;
	ld.global.f32 	%f33, [%rd22];
	ld.global.f32 	%f34, [%rd12+20];
	fma.rn.f32 	%f35, %f33, %f34, %f32;
	add.s32 	%r32, %r26, 6;
	mul.wide.u32 	%rd23, %r32, 4;
	add.s64 	%rd24, %rd2, %rd23;
	ld.global.f32 	%f36, [%rd24];
	ld.global.f32 	%f37, [%rd12+24];
	fma.rn.f32 	%f38, %f36, %f37, %f35;
	add.s32 	%r33, %r26, 7;
	mul.wide.u32 	%rd25, %r33, 4;
	add.s64 	%rd26, %rd2, %rd25;
	ld.global.f32 	%f39, [%rd26];
	ld.global.f32 	%f40, [%rd12+28];
	fma.rn.f32 	%f41, %f39, %f40, %f38;
	add.s32 	%r34, %r26, 8;
	mul.wide.u32 	%rd27, %r34, 4;
	add.s64 	%rd28, %rd2, %rd27;
	ld.global.f32 	%f42, [%rd28];
	ld.global.f32 	%f43, [%rd12+32];
	fma.rn.f32 	%f44, %f42, %f43, %f41;
	add.s32 	%r35, %r26, 9;
	mul.wide.u32 	%rd29, %r35, 4;
	add.s64 	%rd30, %rd2, %rd29;
	ld.global.f32 	%f45, [%rd30];
	ld.global.f32 	%f46, [%rd12+36];
	fma.rn.f32 	%f47, %f45, %f46, %f44;
	add.s32 	%r36, %r26, 10;
	mul.wide.u32 	%rd31, %r36, 4;
	add.s64 	%rd32, %rd2, %rd31;
	ld.global.f32 	%f48, [%rd32];
	ld.global.f32 	%f49, [%rd12+40];
	fma.rn.f32 	%f50, %f48, %f49, %f47;
	add.s32 	%r37, %r26, 11;
	mul.wide.u32 	%rd33, %r37, 4;
	add.s64 	%rd34, %rd2, %rd33;
	ld.global.f32 	%f51, [%rd34];
	ld.global.f32 	%f52, [%rd12+44];
	fma.rn.f32 	%f53, %f51, %f52, %f50;
	add.s32 	%r38, %r26, 12;
	mul.wide.u32 	%rd35, %r38, 4;
	add.s64 	%rd36, %rd2, %rd35;
	ld.global.f32 	%f54, [%rd36];
	ld.global.f32 	%f55, [%rd12+48];
	fma.rn.f32 	%f56, %f54, %f55, %f53;
	add.s32 	%r39, %r26, 13;
	mul.wide.u32 	%rd37, %r39, 4;
	add.s64 	%rd38, %rd2, %rd37;
	ld.global.f32 	%f57, [%rd38];
	ld.global.f32 	%f58, [%rd12+52];
	fma.rn.f32 	%f59, %f57, %f58, %f56;
	add.s32 	%r40, %r26, 14;
	mul.wide.u32 	%rd39, %r40, 4;
	add.s64 	%rd40, %rd2, %rd39;
	ld.global.f32 	%f60, [%rd40];
	ld.global.f32 	%f61, [%rd12+56];
	fma.rn.f32 	%f62, %f60, %f61, %f59;
	add.s32 	%r41, %r26, 15;
	mul.wide.u32 	%rd41, %r41, 4;
	add.s64 	%rd42, %rd2, %rd41;
	ld.global.f32 	%f63, [%rd42];
	ld.global.f32 	%f64, [%rd12+60];
	fma.rn.f32 	%f111, %f63, %f64, %f62;
	add.s32 	%r54, %r54, 16;
	setp.ne.s32 	%p3, %r54, %r56;
	@%p3 bra 	$L__BB0_3;
$L__BB0_4:
	setp.eq.s32 	%p4, %r3, 0;
	@%p4 bra 	$L__BB0_13;
	and.b32  	%r8, %r20, 7;
	setp.lt.u32 	%p5, %r3, 8;
	@%p5 bra 	$L__BB0_7;
	add.s32 	%r42, %r56, %r2;
	mul.wide.u32 	%rd43, %r42, 4;
	add.s64 	%rd44, %rd2, %rd43;
	ld.global.f32 	%f66, [%rd44];
	mul.wide.u32 	%rd45, %r56, 4;
	add.s64 	%rd46, %rd1, %rd45;
	ld.global.f32 	%f67, [%rd46];
	fma.rn.f32 	%f68, %f66, %f67, %f111;
	add.s32 	%r43, %r42, 1;
	mul.wide.u32 	%rd47, %r43, 4;
	add.s64 	%rd48, %rd2, %rd47;
	ld.global.f32 	%f69, [%rd48];
	ld.global.f32 	%f70, [%rd46+4];
	fma.rn.f32 	%f71, %f69, %f70, %f68;
	add.s32 	%r44, %r42, 2;
	mul.wide.u32 	%rd49, %r44, 4;
	add.s64 	%rd50, %rd2, %rd49;
	ld.global.f32 	%f72, [%rd50];
	ld.global.f32 	%f73, [%rd46+8];
	fma.rn.f32 	%f74, %f72, %f73, %f71;
	add.s32 	%r45, %r42, 3;
	mul.wide.u32 	%rd51, %r45, 4;
	add.s64 	%rd52, %rd2, %rd51;
	ld.global.f32 	%f75, [%rd52];
	ld.global.f32 	%f76, [%rd46+12];
	fma.rn.f32 	%f77, %f75, %f76, %f74;
	add.s32 	%r46, %r42, 4;
	mul.wide.u32 	%rd53, %r46, 4;
	add.s64 	%rd54, %rd2, %rd53;
	ld.global.f32 	%f78, [%rd54];
	ld.global.f32 	%f79, [%rd46+16];
	fma.rn.f32 	%f80, %f78, %f79, %f77;
	add.s32 	%r47, %r42, 5;
	mul.wide.u32 	%rd55, %r47, 4;
	add.s64 	%rd56, %rd2, %rd55;
	ld.global.f32 	%f81, [%rd56];
	ld.global.f32 	%f82, [%rd46+20];
	fma.rn.f32 	%f83, %f81, %f82, %f80;
	add.s32 	%r48, %r42, 6;
	mul.wide.u32 	%rd57, %r48, 4;
	add.s64 	%rd58, %rd2, %rd57;
	ld.global.f32 	%f84, [%rd58];
	ld.global.f32 	%f85, [%rd46+24];
	fma.rn.f32 	%f86, %f84, %f85, %f83;
	add.s32 	%r49, %r42, 7;
	mul.wide.u32 	%rd59, %r49, 4;
	add.s64 	%rd60, %rd2, %rd59;
	ld.global.f32 	%f87, [%rd60];
	ld.global.f32 	%f88, [%rd46+28];
	fma.rn.f32 	%f111, %f87, %f88, %f86;
	add.s32 	%r56, %r56, 8;
$L__BB0_7:
	setp.eq.s32 	%p6, %r8, 0;
	@%p6 bra 	$L__BB0_13;
	and.b32  	%r11, %r20, 3;
	setp.lt.u32 	%p7, %r8, 4;
	@%p7 bra 	$L__BB0_10;
	add.s32 	%r50, %r56, %r2;
	mul.wide.u32 	%rd61, %r50, 4;
	add.s64 	%rd62, %rd2, %rd61;
	ld.global.f32 	%f90, [%rd62];
	mul.wide.u32 	%rd63, %r56, 4;
	add.s64 	%rd64, %rd1, %rd63;
	ld.global.f32 	%f91, [%rd64];
	fma.rn.f32 	%f92, %f90, %f91, %f111;
	add.s32 	%r51, %r50, 1;
	mul.wide.u32 	%rd65, %r51, 4;
	add.s64 	%rd66, %rd2, %rd65;
	ld.global.f32 	%f93, [%rd66];
	ld.global.f32 	%f94, [%rd64+4];
	fma.rn.f32 	%f95, %f93, %f94, %f92;
	add.s32 	%r52, %r50, 2;
	mul.wide.u32 	%rd67, %r52, 4;
	add.s64 	%rd68, %rd2, %rd67;
	ld.global.f32 	%f96, [%rd68];
	ld.global.f32 	%f97, [%rd64+8];
	fma.rn.f32 	%f98, %f96, %f97, %f95;
	add.s32 	%r53, %r50, 3;
	mul.wide.u32 	%rd69, %r53, 4;
	add.s64 	%rd70, %rd2, %rd69;
	ld.global.f32 	%f99, [%rd70];
	ld.global.f32 	%f100, [%rd64+12];
	fma.rn.f32 	%f111, %f99, %f100, %f98;
	add.s32 	%r56, %r56, 4;
$L__BB0_10:
	setp.eq.s32 	%p8, %r11, 0;
	@%p8 bra 	$L__BB0_13;
	mul.wide.u32 	%rd71, %r56, 4;
	add.s64 	%rd77, %rd1, %rd71;
	add.s32 	%r59, %r56, %r2;
	neg.s32 	%r58, %r11;
$L__BB0_12:
	.pragma "nounroll";
	mul.wide.u32 	%rd72, %r59, 4;
	add.s64 	%rd73, %rd2, %rd72;
	ld.global.f32 	%f101, [%rd73];
	ld.global.f32 	%f102, [%rd77];
	fma.rn.f32 	%f111, %f101, %f102, %f111;
	add.s64 	%rd77, %rd77, 4;
	add.s32 	%r59, %r59, 1;
	add.s32 	%r58, %r58, 1;
	setp.ne.s32 	%p9, %r58, 0;
	@%p9 bra 	$L__BB0_12;
$L__BB0_13:
	cvta.to.global.u64 	%rd74, %rd6;
	bar.sync 	0;
	mul.wide.u32 	%rd75, %r1, 4;
	add.s64 	%rd76, %rd74, %rd75;
	st.global.f32 	[%rd76], %f111;
	ret;

}
	// .globl	_Z12ComputeLamdaPfS_S_i
.visible .entry _Z12ComputeLamdaPfS_S_i(
	.param .u64 .ptr .align 1 _Z12ComputeLamdaPfS_S_i_param_0,
	.param .u64 .ptr .align 1 _Z12ComputeLamdaPfS_S_i_param_1,
	.param .u64 .ptr .align 1 _Z12ComputeLamdaPfS_S_i_param_2,
	.param .u32 _Z12ComputeLamdaPfS_S_i_param_3
)
{
	.reg .b32 	%r<5>;
	.reg .b32 	%f<5>;
	.reg .b64 	%rd<10>;

	ld.param.u64 	%rd1, [_Z12ComputeLamdaPfS_S_i_param_0];
	ld.param.u64 	%rd2, [_Z12ComputeLamdaPfS_S_i_param_1];
	ld.param.u64 	%rd3, [_Z12ComputeLamdaPfS_S_i_param_2];
	cvta.to.global.u64 	%rd4, %rd3;
	cvta.to.global.u64 	%rd5, %rd2;
	cvta.to.global.u64 	%rd6, %rd1;
	mov.u32 	%r1, %ctaid.x;
	mov.u32 	%r2, %ntid.x;
	mov.u32 	%r3, %tid.x;
	mad.lo.s32 	%r4, %r1, %r2, %r3;
	mul.wide.u32 	%rd7, %r4, 4;
	add.s64 	%rd8, %rd6, %rd7;
	ld.global.f32 	%f1, [%rd8];
	add.s64 	%rd9, %rd5, %rd7;
	ld.global.f32 	%f2, [%rd9];
	mul.f32 	%f3, %f1, %f2;
	atom.global.add.f32 	%f4, [%rd4], %f3;
	ret;

}
	// .globl	_Z9FindNormWPfS_i
.visible .entry _Z9FindNormWPfS_i(
	.param .u64 .ptr .align 1 _Z9FindNormWPfS_i_param_0,
	.param .u64 .ptr .align 1 _Z9FindNormWPfS_i_param_1,
	.param .u32 _Z9FindNormWPfS_i_param_2
)
{
	.reg .b32 	%r<5>;
	.reg .b32 	%f<4>;
	.reg .b64 	%rd<7>;

	ld.param.u64 	%rd1, [_Z9FindNormWPfS_i_param_0];
	ld.param.u64 	%rd2, [_Z9FindNormWPfS_i_param_1];
	cvta.to.global.u64 	%rd3, %rd2;
	cvta.to.global.u64 	%rd4, %rd1;
	mov.u32 	%r1, %ctaid.x;
	mov.u32 	%r2, %ntid.x;
	mov.u32 	%r3, %tid.x;
	mad.lo.s32 	%r4, %r1, %r2, %r3;
	mul.wide.u32 	%rd5, %r4, 4;
	add.s64 	%rd6, %rd4, %rd5;
	ld.global.f32 	%f1, [%rd6];
	mul.f32 	%f2, %f1, %f1;
	atom.global.add.f32 	%f3, [%rd3], %f2;
	ret;

}
	// .globl	_Z10NormalizeWPfS_S_i
.visible .entry _Z10NormalizeWPfS_S_i(
	.param .u64 .ptr .align 1 _Z10NormalizeWPfS_S_i_param_0,
	.param .u64 .ptr .align 1 _Z10NormalizeWPfS_S_i_param_1,
	.param .u64 .ptr .align 1 _Z10NormalizeWPfS_S_i_param_2,
	.param .u32 _Z10NormalizeWPfS_S_i_param_3
)
{
	.reg .b32 	%r<5>;
	.reg .b32 	%f<4>;
	.reg .b64 	%rd<10>;

	ld.param.u64 	%rd1, [_Z10NormalizeWPfS_S_i_param_0];
	ld.param.u64 	%rd2, [_Z10NormalizeWPfS_S_i_param_1];
	ld.param.u64 	%rd3, [_Z10NormalizeWPfS_S_i_param_2];
	cvta.to.global.u64 	%rd4, %rd3;
	cvta.to.global.u64 	%rd5, %rd2;
	cvta.to.global.u64 	%rd6, %rd1;
	mov.u32 	%r1, %ctaid.x;
	mov.u32 	%r2, %ntid.x;
	mov.u32 	%r3, %tid.x;
	mad.lo.s32 	%r4, %r1, %r2, %r3;
	mul.wide.u32 	%rd7, %r4, 4;
	add.s64 	%rd8, %rd6, %rd7;
	ld.global.f32 	%f1, [%rd8];
	ld.global.f32 	%f2, [%rd5];
	div.rn.f32 	%f3, %f1, %f2;
	add.s64 	%rd9, %rd4, %rd7;
	st.global.f32 	[%rd9], %f3;
	bar.sync 	0;
	ret;

}


// ===== COMPILED SASS (sm_100) =====

	.target	sm_100

	.elftype	@"ET_EXEC"


//--------------------- .note.nv.tkinfo           --------------------------
	.section	.note.nv.tkinfo,"",@"SHT_NOTE"
	.sectionflags	@"SHF_NOTE_NV_TKINFO"
	.tkinfo
        /*0018*/ 	.word	0x00000002
        /*0030*/ 	.string	""
        /*0030*/ 	.string	"ptxas"
        /*0030*/ 	.string	"Cuda compilation tools, release 13.0, V13.0.88"
        /*0030*/ 	.string	"Build cuda_13.0.r13.0/compiler.36424714_0"
        /*0030*/ 	.string	"-arch sm_100 -m 64 "



//--------------------- .note.nv.cuinfo           --------------------------
	.section	.note.nv.cuinfo,"",@"SHT_NOTE"
	.sectionflags	@"SHF_NOTE_NV_CUINFO"
        /*0018*/ 	.short	0x0002
        /*001a*/ 	.short	0x0064
        /*001c*/ 	.short	0x0082
	.zero		2


//--------------------- .nv.info                  --------------------------
	.section	.nv.info,"",@"SHT_CUDA_INFO"
	.align	4


	//----- nvinfo : EIATTR_REGCOUNT
	.align		4
        /*0000*/ 	.byte	0x04, 0x2f
        /*0002*/ 	.short	(.L_1 - .L_0)
	.align		4
.L_0:
        /*0004*/ 	.word	index@(_Z10Av_ProductPfS_S_i)
        /*0008*/ 	.word	0x00000020


	//----- nvinfo : EIATTR_FRAME_SIZE
	.align		4
.L_1:
        /*000c*/ 	.byte	0x04, 0x11
        /*000e*/ 	.short	(.L_3 - .L_2)
	.align		4
.L_2:
        /*0010*/ 	.word	index@(_Z10Av_ProductPfS_S_i)
        /*0014*/ 	.word	0x00000000


	//----- nvinfo : EIATTR_REGCOUNT
	.align		4
.L_3:
        /*0018*/ 	.byte	0x04, 0x2f
        /*001a*/ 	.short	(.L_5 - .L_4)
	.align		4
.L_4:
        /*001c*/ 	.word	index@(_Z12ComputeLamdaPfS_S_i)
        /*0020*/ 	.word	0x0000000c


	//----- nvinfo : EIATTR_FRAME_SIZE
	.align		4
.L_5:
        /*0024*/ 	.byte	0x04, 0x11
        /*0026*/ 	.short	(.L_7 - .L_6)
	.align		4
.L_6:
        /*0028*/ 	.word	index@(_Z12ComputeLamdaPfS_S_i)
        /*002c*/ 	.word	0x00000000


	//----- nvinfo : EIATTR_REGCOUNT
	.align		4
.L_7:
        /*0030*/ 	.byte	0x04, 0x2f
        /*0032*/ 	.short	(.L_9 - .L_8)
	.align		4
.L_8:
        /*0034*/ 	.word	index@(_Z9FindNormWPfS_i)
        /*0038*/ 	.word	0x0000000a


	//----- nvinfo : EIATTR_FRAME_SIZE
	.align		4
.L_9:
        /*003c*/ 	.byte	0x04, 0x11
        /*003e*/ 	.short	(.L_11 - .L_10)
	.align		4
.L_10:
        /*0040*/ 	.word	index@(_Z9FindNormWPfS_i)
        /*0044*/ 	.word	0x00000000


	//----- nvinfo : EIATTR_REGCOUNT
	.align		4
.L_11:
        /*0048*/ 	.byte	0x04, 0x2f
        /*004a*/ 	.short	(.L_13 - .L_12)
	.align		4
.L_12:
        /*004c*/ 	.word	index@(_Z10NormalizeWPfS_S_i)
        /*0050*/ 	.word	0x00000010


	//----- nvinfo : EIATTR_FRAME_SIZE
	.align		4
.L_13:
        /*0054*/ 	.byte	0x04, 0x11
        /*0056*/ 	.short	(.L_15 - .L_14)
	.align		4
.L_14:
        /*0058*/ 	.word	index@($__internal_0_$__cuda_sm3x_div_rn_noftz_f32_slowpath)
        /*005c*/ 	.word	0x00000000


	//----- nvinfo : EIATTR_FRAME_SIZE
	.align		4
.L_15:
        /*0060*/ 	.byte	0x04, 0x11
        /*0062*/ 	.short	(.L_17 - .L_16)
	.align		4
.L_16:
        /*0064*/ 	.word	index@(_Z10NormalizeWPfS_S_i)
        /*0068*/ 	.word	0x00000000


	//----- nvinfo : EIATTR_MIN_STACK_SIZE
	.align		4
.L_17:
        /*006c*/ 	.byte	0x04, 0x12
        /*006e*/ 	.short	(.L_19 - .L_18)
	.align		4
.L_18:
        /*0070*/ 	.word	index@(_Z10NormalizeWPfS_S_i)
        /*0074*/ 	.word	0x00000000


	//----- nvinfo : EIATTR_MIN_STACK_SIZE
	.align		4
.L_19:
        /*0078*/ 	.byte	0x04, 0x12
        /*007a*/ 	.short	(.L_21 - .L_20)
	.align		4
.L_20:
        /*007c*/ 	.word	index@(_Z9FindNormWPfS_i)
        /*0080*/ 	.word	0x00000000


	//----- nvinfo : EIATTR_MIN_STACK_SIZE
	.align		4
.L_21:
        /*0084*/ 	.byte	0x04, 0x12
        /*0086*/ 	.short	(.L_23 - .L_22)
	.align		4
.L_22:
        /*0088*/ 	.word	index@(_Z12ComputeLamdaPfS_S_i)
        /*008c*/ 	.word	0x00000000


	//----- nvinfo : EIATTR_MIN_STACK_SIZE
	.align		4
.L_23:
        /*0090*/ 	.byte	0x04, 0x12
        /*0092*/ 	.short	(.L_25 - .L_24)
	.align		4
.L_24:
        /*0094*/ 	.word	index@(_Z10Av_ProductPfS_S_i)
        /*0098*/ 	.word	0x00000000
.L_25:


//--------------------- .nv.compat                --------------------------
	.section	.nv.compat,"",@"SHT_CUDA_COMPAT_INFO"
	.align	4
        /*0000*/ 	.byte	0x02, 0x09, 0x00, 0x00, 0x02, 0x02, 0x01, 0x00, 0x02, 0x05, 0x05, 0x00, 0x03, 0x07, 0x01, 0x01
        /*0010*/ 	.byte	0x02, 0x03, 0x00, 0x00, 0x02, 0x06, 0x01, 0x00, 0x04, 0x0b, 0x08, 0x00, 0x01, 0x00, 0x00, 0x00
        /*0020*/ 	.byte	0x00, 0x00, 0x00, 0x00


//--------------------- .nv.info._Z10NormalizeWPfS_S_i --------------------------
	.section	.nv.info._Z10NormalizeWPfS_S_i,"",@"SHT_CUDA_INFO"
	.sectionflags	@""
	.align	4


	//----- nvinfo : EIATTR_CUDA_API_VERSION
	.align		4
        /*0000*/ 	.byte	0x04, 0x37
        /*0002*/ 	.short	(.L_27 - .L_26)
.L_26:
        /*0004*/ 	.word	0x00000082


	//----- nvinfo : EIATTR_KPARAM_INFO
	.align		4
.L_27:
        /*0008*/ 	.byte	0x04, 0x17
        /*000a*/ 	.short	(.L_29 - .L_28)
.L_28:
        /*000c*/ 	.word	0x00000000
        /*0010*/ 	.short	0x0003
        /*0012*/ 	.short	0x0018
        /*0014*/ 	.byte	0x00, 0xf0, 0x11, 0x00


	//----- nvinfo : EIATTR_KPARAM_INFO
	.align		4
.L_29:
        /*0018*/ 	.byte	0x04, 0x17
        /*001a*/ 	.short	(.L_31 - .L_30)
.L_30:
        /*001c*/ 	.word	0x00000000
        /*0020*/ 	.short	0x0002
        /*0022*/ 	.short	0x0010
        /*0024*/ 	.byte	0x00, 0xf5, 0x21, 0x00


	//----- nvinfo : EIATTR_KPARAM_INFO
	.align		4
.L_31:
        /*0028*/ 	.byte	0x04, 0x17
        /*002a*/ 	.short	(.L_33 - .L_32)
.L_32:
        /*002c*/ 	.word	0x00000000
        /*0030*/ 	.short	0x0001
        /*0032*/ 	.short	0x0008
        /*0034*/ 	.byte	0x00, 0xf5, 0x21, 0x00


	//----- nvinfo : EIATTR_KPARAM_INFO
	.align		4
.L_33:
        /*0038*/ 	.byte	0x04, 0x17
        /*003a*/ 	.short	(.L_35 - .L_34)
.L_34:
        /*003c*/ 	.word	0x00000000
        /*0040*/ 	.short	0x0000
        /*0042*/ 	.short	0x0000
        /*0044*/ 	.byte	0x00, 0xf5, 0x21, 0x00


	//----- nvinfo : EIATTR_SPARSE_MMA_MASK
	.align		4
.L_35:
        /*0048*/ 	.byte	0x03, 0x50
        /*004a*/ 	.short	0x0000


	//----- nvinfo : EIATTR_MAXREG_COUNT
	.align		4
        /*004c*/ 	.byte	0x03, 0x1b
        /*004e*/ 	.short	0x00ff


	//----- nvinfo : EIATTR_NUM_BARRIERS
	.align		4
        /*0050*/ 	.byte	0x02, 0x4c
        /*0052*/ 	.byte	0x01
	.zero		1


	//----- nvinfo : EIATTR_MERCURY_ISA_VERSION
	.align		4
        /*0054*/ 	.byte	0x03, 0x5f
        /*0056*/ 	.short	0x0101


	//----- nvinfo : EIATTR_VRC_CTA_INIT_COUNT
	.align		4
        /*0058*/ 	.byte	0x02, 0x4a
	.zero		1
	.zero		1


	//----- nvinfo : EIATTR_EXIT_INSTR_OFFSETS
	.align		4
        /*005c*/ 	.byte	0x04, 0x1c
        /*005e*/ 	.short	(.L_37 - .L_36)


	//   ....[0]....
.L_36:
        /*0060*/ 	.word	0x000001c0


	//----- nvinfo : EIATTR_CRS_STACK_SIZE
	.align		4
.L_37:
        /*0064*/ 	.byte	0x04, 0x1e
        /*0066*/ 	.short	(.L_39 - .L_38)
.L_38:
        /*0068*/ 	.word	0x00000000


	//----- nvinfo : EIATTR_CBANK_PARAM_SIZE
	.align		4
.L_39:
        /*006c*/ 	.byte	0x03, 0x19
        /*006e*/ 	.short	0x001c


	//----- nvinfo : EIATTR_PARAM_CBANK
	.align		4
        /*0070*/ 	.byte	0x04, 0x0a
        /*0072*/ 	.short	(.L_41 - .L_40)
	.align		4
.L_40:
        /*0074*/ 	.word	index@(.nv.constant0._Z10NormalizeWPfS_S_i)
        /*0078*/ 	.short	0x0380
        /*007a*/ 	.short	0x001c


	//----- nvinfo : EIATTR_SW_WAR
	.align		4
.L_41:
        /*007c*/ 	.byte	0x04, 0x36
        /*007e*/ 	.short	(.L_43 - .L_42)
.L_42:
        /*0080*/ 	.word	0x00000008
.L_43:


//--------------------- .nv.info._Z9FindNormWPfS_i --------------------------
	.section	.nv.info._Z9FindNormWPfS_i,"",@"SHT_CUDA_INFO"
	.sectionflags	@""
	.align	4


	//----- nvinfo : EIATTR_CUDA_API_VERSION
	.align		4
        /*0000*/ 	.byte	0x04, 0x37
        /*0002*/ 	.short	(.L_45 - .L_44)
.L_44:
        /*0004*/ 	.word	0x00000082


	//----- nvinfo : EIATTR_KPARAM_INFO
	.align		4
.L_45:
        /*0008*/ 	.byte	0x04, 0x17
        /*000a*/ 	.short	(.L_47 - .L_46)
.L_46:
        /*000c*/ 	.word	0x00000000
        /*0010*/ 	.short	0x0002
        /*0012*/ 	.short	0x0010
        /*0014*/ 	.byte	0x00, 0xf0, 0x11, 0x00


	//----- nvinfo : EIATTR_KPARAM_INFO
	.align		4
.L_47:
        /*0018*/ 	.byte	0x04, 0x17
        /*001a*/ 	.short	(.L_49 - .L_48)
.L_48:
        /*001c*/ 	.word	0x00000000
        /*0020*/ 	.short	0x0001
        /*0022*/ 	.short	0x0008
        /*0024*/ 	.byte	0x00, 0xf5, 0x21, 0x00


	//----- nvinfo : EIATTR_KPARAM_INFO
	.align		4
.L_49:
        /*0028*/ 	.byte	0x04, 0x17
        /*002a*/ 	.short	(.L_51 - .L_50)
.L_50:
        /*002c*/ 	.word	0x00000000
        /*0030*/ 	.short	0x0000
        /*0032*/ 	.short	0x0000
        /*0034*/ 	.byte	0x00, 0xf5, 0x21, 0x00


	//----- nvinfo : EIATTR_SPARSE_MMA_MASK
	.align		4
.L_51:
        /*0038*/ 	.byte	0x03, 0x50
        /*003a*/ 	.short	0x0000


	//----- nvinfo : EIATTR_MAXREG_COUNT
	.align		4
        /*003c*/ 	.byte	0x03, 0x1b
        /*003e*/ 	.short	0x00ff


	//----- nvinfo : EIATTR_MERCURY_ISA_VERSION
	.align		4
        /*0040*/ 	.byte	0x03, 0x5f
        /*0042*/ 	.short	0x0101


	//----- nvinfo : EIATTR_VRC_CTA_INIT_COUNT
	.align		4
        /*0044*/ 	.byte	0x02, 0x4a
	.zero		1
	.zero		1


	//----- nvinfo : EIATTR_EXIT_INSTR_OFFSETS
	.align		4
        /*0048*/ 	.byte	0x04, 0x1c
        /*004a*/ 	.short	(.L_53 - .L_52)


	//   ....[0]....
.L_52:
        /*004c*/ 	.word	0x000000c0


	//----- nvinfo : EIATTR_CBANK_PARAM_SIZE
	.align		4
.L_53:
        /*0050*/ 	.byte	0x03, 0x19
        /*0052*/ 	.short	0x0014


	//----- nvinfo : EIATTR_PARAM_CBANK
	.align		4
        /*0054*/ 	.byte	0x04, 0x0a
        /*0056*/ 	.short	(.L_55 - .L_54)
	.align		4
.L_54:
        /*0058*/ 	.word	index@(.nv.constant0._Z9FindNormWPfS_i)
        /*005c*/ 	.short	0x0380
        /*005e*/ 	.short	0x0014


	//----- nvinfo : EIATTR_SW_WAR
	.align		4
.L_55:
        /*0060*/ 	.byte	0x04, 0x36
        /*0062*/ 	.short	(.L_57 - .L_56)
.L_56:
        /*0064*/ 	.word	0x00000008
.L_57:


//--------------------- .nv.info._Z12ComputeLamdaPfS_S_i --------------------------
	.section	.nv.info._Z12ComputeLamdaPfS_S_i,"",@"SHT_CUDA_INFO"
	.sectionflags	@""
	.align	4


	//----- nvinfo : EIATTR_CUDA_API_VERSION
	.align		4
        /*0000*/ 	.byte	0x04, 0x37
        /*0002*/ 	.short	(.L_59 - .L_58)
.L_58:
        /*0004*/ 	.word	0x00000082


	//----- nvinfo : EIATTR_KPARAM_INFO
	.align		4
.L_59:
        /*0008*/ 	.byte	0x04, 0x17
        /*000a*/ 	.short	(.L_61 - .L_60)
.L_60:
        /*000c*/ 	.word	0x00000000
        /*0010*/ 	.short	0x0003
        /*0012*/ 	.short	0x0018
        /*0014*/ 	.byte	0x00, 0xf0, 0x11, 0x00


	//----- nvinfo : EIATTR_KPARAM_INFO
	.align		4
.L_61:
        /*0018*/ 	.byte	0x04, 0x17
        /*001a*/ 	.short	(.L_63 - .L_62)
.L_62:
        /*001c*/ 	.word	0x00000000
        /*0020*/ 	.short	0x0002
        /*0022*/ 	.short	0x0010
        /*0024*/ 	.byte	0x00, 0xf5, 0x21, 0x00


	//----- nvinfo : EIATTR_KPARAM_INFO
	.align		4
.L_63:
        /*0028*/ 	.byte	0x04, 0x17
        /*002a*/ 	.short	(.L_65 - .L_64)
.L_64:
        /*002c*/ 	.word	0x00000000
        /*0030*/ 	.short	0x0001
        /*0032*/ 	.short	0x0008
        /*0034*/ 	.byte	0x00, 0xf5, 0x21, 0x00


	//----- nvinfo : EIATTR_KPARAM_INFO
	.align		4
.L_65:
        /*0038*/ 	.byte	0x04, 0x17
        /*003a*/ 	.short	(.L_67 - .L_66)
.L_66:
        /*003c*/ 	.word	0x00000000
        /*0040*/ 	.short	0x0000
        /*0042*/ 	.short	0x0000
        /*0044*/ 	.byte	0x00, 0xf5, 0x21, 0x00


	//----- nvinfo : EIATTR_SPARSE_MMA_MASK
	.align		4
.L_67:
        /*0048*/ 	.byte	0x03, 0x50
        /*004a*/ 	.short	0x0000


	//----- nvinfo : EIATTR_MAXREG_COUNT
	.align		4
        /*004c*/ 	.byte	0x03, 0x1b
        /*004e*/ 	.short	0x00ff


	//----- nvinfo : EIATTR_MERCURY_ISA_VERSION
	.align		4
        /*0050*/ 	.byte	0x03, 0x5f
        /*0052*/ 	.short	0x0101


	//----- nvinfo : EIATTR_VRC_CTA_INIT_COUNT
	.align		4
        /*0054*/ 	.byte	0x02, 0x4a
	.zero		1
	.zero		1


	//----- nvinfo : EIATTR_EXIT_INSTR_OFFSETS
	.align		4
        /*0058*/ 	.byte	0x04, 0x1c
        /*005a*/ 	.short	(.L_69 - .L_68)


	//   ....[0]....
.L_68:
        /*005c*/ 	.word	0x000000f0


	//----- nvinfo : EIATTR_CBANK_PARAM_SIZE
	.align		4
.L_69:
        /*0060*/ 	.byte	0x03, 0x19
        /*0062*/ 	.short	0x001c


	//----- nvinfo : EIATTR_PARAM_CBANK
	.align		4
        /*0064*/ 	.byte	0x04, 0x0a
        /*0066*/ 	.short	(.L_71 - .L_70)
	.align		4
.L_70:
        /*0068*/ 	.word	index@(.nv.constant0._Z12ComputeLamdaPfS_S_i)
        /*006c*/ 	.short	0x0380
        /*006e*/ 	.short	0x001c


	//----- nvinfo : EIATTR_SW_WAR
	.align		4
.L_71:
        /*0070*/ 	.byte	0x04, 0x36
        /*0072*/ 	.short	(.L_73 - .L_72)
.L_72:
        /*0074*/ 	.word	0x00000008
.L_73:


//--------------------- .nv.info._Z10Av_ProductPfS_S_i --------------------------
	.section	.nv.info._Z10Av_ProductPfS_S_i,"",@"SHT_CUDA_INFO"
	.sectionflags	@""
	.align	4


	//----- nvinfo : EIATTR_CUDA_API_VERSION
	.align		4
        /*0000*/ 	.byte	0x04, 0x37
        /*0002*/ 	.short	(.L_75 - .L_74)
.L_74:
        /*0004*/ 	.word	0x00000082


	//----- nvinfo : EIATTR_KPARAM_INFO
	.align		4
.L_75:
        /*0008*/ 	.byte	0x04, 0x17
        /*000a*/ 	.short	(.L_77 - .L_76)
.L_76:
        /*000c*/ 	.word	0x00000000
        /*0010*/ 	.short	0x0003
        /*0012*/ 	.short	0x0018
        /*0014*/ 	.byte	0x00, 0xf0, 0x11, 0x00


	//----- nvinfo : EIATTR_KPARAM_INFO
	.align		4
.L_77:
        /*0018*/ 	.byte	0x04, 0x17
        /*001a*/ 	.short	(.L_79 - .L_78)
.L_78:
        /*001c*/ 	.word	0x00000000
        /*0020*/ 	.short	0x0002
        /*0022*/ 	.short	0x0010
        /*0024*/ 	.byte	0x00, 0xf5, 0x21, 0x00


	//----- nvinfo : EIATTR_KPARAM_INFO
	.align		4
.L_79:
        /*0028*/ 	.byte	0x04, 0x17
        /*002a*/ 	.short	(.L_81 - .L_80)
.L_80:
        /*002c*/ 	.word	0x00000000
        /*0030*/ 	.short	0x0001
        /*0032*/ 	.short	0x0008
        /*0034*/ 	.byte	0x00, 0xf5, 0x21, 0x00


	//----- nvinfo : EIATTR_KPARAM_INFO
	.align		4
.L_81:
        /*0038*/ 	.byte	0x04, 0x17
        /*003a*/ 	.short	(.L_83 - .L_82)
.L_82:
        /*003c*/ 	.word	0x00000000
        /*0040*/ 	.short	0x0000
        /*0042*/ 	.short	0x0000
        /*0044*/ 	.byte	0x00, 0xf5, 0x21, 0x00


	//----- nvinfo : EIATTR_SPARSE_MMA_MASK
	.align		4
.L_83:
        /*0048*/ 	.byte	0x03, 0x50
        /*004a*/ 	.short	0x0000


	//----- nvinfo : EIATTR_MAXREG_COUNT
	.align		4
        /*004c*/ 	.byte	0x03, 0x1b
        /*004e*/ 	.short	0x00ff


	//----- nvinfo : EIATTR_NUM_BARRIERS
	.align		4
        /*0050*/ 	.byte	0x02, 0x4c
        /*0052*/ 	.byte	0x01
	.zero		1


	//----- nvinfo : EIATTR_MERCURY_ISA_VERSION
	.align		4
        /*0054*/ 	.byte	0x03, 0x5f
        /*0056*/ 	.short	0x0101


	//----- nvinfo : EIATTR_VRC_CTA_INIT_COUNT
	.align		4
        /*0058*/ 	.byte	0x02, 0x4a
	.zero		1
	.zero		1


	//----- nvinfo : EIATTR_EXIT_INSTR_OFFSETS
	.align		4
        /*005c*/ 	.byte	0x04, 0x1c
        /*005e*/ 	.short	(.L_85 - .L_84)


	//   ....[0]....
.L_84:
        /*0060*/ 	.word	0x00000d00


	//----- nvinfo : EIATTR_CBANK_PARAM_SIZE
	.align		4
.L_85:
        /*0064*/ 	.byte	0x03, 0x19
        /*0066*/ 	.short	0x001c


	//----- nvinfo : EIATTR_PARAM_CBANK
	.align		4
        /*0068*/ 	.byte	0x04, 0x0a
        /*006a*/ 	.short	(.L_87 - .L_86)
	.align		4
.L_86:
        /*006c*/ 	.word	index@(.nv.constant0._Z10Av_ProductPfS_S_i)
        /*0070*/ 	.short	0x0380
        /*0072*/ 	.short	0x001c


	//----- nvinfo : EIATTR_SW_WAR
	.align		4
.L_87:
        /*0074*/ 	.byte	0x04, 0x36
        /*0076*/ 	.short	(.L_89 - .L_88)
.L_88:
        /*0078*/ 	.word	0x00000008
.L_89:


//--------------------- .nv.callgraph             --------------------------
	.section	.nv.callgraph,"",@"SHT_CUDA_CALLGRAPH"
	.align	4
	.sectionentsize	8
	.align		4
        /*0000*/ 	.word	0x00000000
	.align		4
        /*0004*/ 	.word	0xffffffff
	.align		4
        /*0008*/ 	.word	0x00000000
	.align		4
        /*000c*/ 	.word	0xfffffffe
	.align		4
        /*0010*/ 	.word	0x00000000
	.align		4
        /*0014*/ 	.word	0xfffffffd
	.align		4
        /*0018*/ 	.word	0x00000000
	.align		4
        /*001c*/ 	.word	0xfffffffc


//--------------------- .text._Z10NormalizeWPfS_S_i --------------------------
	.section	.text._Z10NormalizeWPfS_S_i,"ax",@progbits
	.align	128
        .global         _Z10NormalizeWPfS_S_i
        .type           _Z10NormalizeWPfS_S_i,@function
        .size           _Z10NormalizeWPfS_S_i,(.L_x_23 - _Z10NormalizeWPfS_S_i)
        .other          _Z10NormalizeWPfS_S_i,@"STO_CUDA_ENTRY STV_DEFAULT"
_Z10NormalizeWPfS_S_i:
.text._Z10NormalizeWPfS_S_i:
[----:B------:R-:W-:Y:S01]  /*0000*/  LDC R1, c[0x0][0x37c] ;  /* 0x0000df00ff017b82 */ /* 0x000fe20000000800 */
[----:B------:R-:W0:Y:S07]  /*0010*/  S2R R9, SR_TID.X ;  /* 0x0000000000097919 */ /* 0x000e2e0000002100 */
[----:B------:R-:W1:Y:S01]  /*0020*/  LDC.64 R6, c[0x0][0x388] ;  /* 0x0000e200ff067b82 */ /* 0x000e620000000a00 */
[----:B------:R-:W1:Y:S07]  /*0030*/  LDCU.64 UR4, c[0x0][0x358] ;  /* 0x00006b00ff0477ac */ /* 0x000e6e0008000a00 */
[----:B------:R-:W0:Y:S08]  /*0040*/  S2UR UR6, SR_CTAID.X ;  /* 0x00000000000679c3 */ /* 0x000e300000002500 */
[----:B------:R-:W0:Y:S08]  /*0050*/  LDC R2, c[0x0][0x360] ;  /* 0x0000d800ff027b82 */ /* 0x000e300000000800 */
[----:B------:R-:W2:Y:S01]  /*0060*/  LDC.64 R4, c[0x0][0x380] ;  /* 0x0000e000ff047b82 */ /* 0x000ea20000000a00 */
[----:B-1----:R-:W3:Y:S01]  /*0070*/  LDG.E R3, desc[UR4][R6.64] ;  /* 0x0000000406037981 */ /* 0x002ee2000c1e1900 */
[----:B0-----:R-:W-:-:S04]  /*0080*/  IMAD R2, R2, UR6, R9 ;  /* 0x0000000602027c24 */ /* 0x001fc8000f8e0209 */
[----:B--2---:R-:W-:-:S05]  /*0090*/  IMAD.WIDE.U32 R4, R2, 0x4, R4 ;  /* 0x0000000402047825 */ /* 0x004fca00078e0004 */
[----:B------:R-:W2:Y:S01]  /*00a0*/  LDG.E R0, desc[UR4][R4.64] ;  /* 0x0000000404007981 */ /* 0x000ea2000c1e1900 */
[----:B------:R-:W-:Y:S01]  /*00b0*/  BSSY.RECONVERGENT B0, `(.L_x_0) ;  /* 0x000000c000007945 */ /* 0x000fe20003800200 */
[----:B---3--:R-:W0:Y:S02]  /*00c0*/  MUFU.RCP R8, R3 ;  /* 0x0000000300087308 */ /* 0x008e240000001000 */
[----:B0-----:R-:W-:-:S04]  /*00d0*/  FFMA R9, -R3, R8, 1 ;  /* 0x3f80000003097423 */ /* 0x001fc80000000108 */
[----:B------:R-:W-:Y:S02]  /*00e0*/  FFMA R9, R8, R9, R8 ;  /* 0x0000000908097223 */ /* 0x000fe40000000008 */
[----:B--2---:R-:W0:Y:S02]  /*00f0*/  FCHK P0, R0, R3 ;  /* 0x0000000300007302 */ /* 0x004e240000000000 */
[----:B------:R-:W-:-:S04]  /*0100*/  FFMA R8, R0, R9, RZ ;  /* 0x0000000900087223 */ /* 0x000fc800000000ff */
[----:B------:R-:W-:-:S04]  /*0110*/  FFMA R10, -R3, R8, R0 ;  /* 0x00000008030a7223 */ /* 0x000fc80000000100 */
[----:B------:R-:W-:Y:S01]  /*0120*/  FFMA R9, R9, R10, R8 ;  /* 0x0000000a09097223 */ /* 0x000fe20000000008 */
[----:B0-----:R-:W-:Y:S06]  /*0130*/  @!P0 BRA `(.L_x_1) ;  /* 0x00000000000c8947 */ /* 0x001fec0003800000 */
[----:B------:R-:W-:-:S07]  /*0140*/  MOV R4, 0x160 ;  /* 0x0000016000047802 */ /* 0x000fce0000000f00 */
[----:B------:R-:W-:Y:S05]  /*0150*/  CALL.REL.NOINC `($__internal_0_$__cuda_sm3x_div_rn_noftz_f32_slowpath) ;  /* 0x00000000001c7944 */ /* 0x000fea0003c00000 */
[----:B------:R-:W-:-:S07]  /*0160*/  IMAD.MOV.U32 R9, RZ, RZ, R0 ;  /* 0x000000ffff097224 */ /* 0x000fce00078e0000 */
.L_x_1:
[----:B------:R-:W-:Y:S05]  /*0170*/  BSYNC.RECONVERGENT B0 ;  /* 0x0000000000007941 */ /* 0x000fea0003800200 */
.L_x_0:
[----:B------:R-:W0:Y:S02]  /*0180*/  LDC.64 R4, c[0x0][0x390] ;  /* 0x0000e400ff047b82 */ /* 0x000e240000000a00 */
[----:B0-----:R-:W-:-:S05]  /*0190*/  IMAD.WIDE.U32 R2, R2, 0x4, R4 ;  /* 0x0000000402027825 */ /* 0x001fca00078e0004 */
[----:B------:R-:W-:Y:S01]  /*01a0*/  STG.E desc[UR4][R2.64], R9 ;  /* 0x0000000902007986 */ /* 0x000fe2000c101904 */
[----:B------:R-:W-:Y:S06]  /*01b0*/  BAR.SYNC.DEFER_BLOCKING 0x0 ;  /* 0x0000000000007b1d */ /* 0x000fec0000010000 */
[----:B------:R-:W-:Y:S05]  /*01c0*/  EXIT ;  /* 0x000000000000794d */ /* 0x000fea0003800000 */
        .weak           $__internal_0_$__cuda_sm3x_div_rn_noftz_f32_slowpath
        .type           $__internal_0_$__cuda_sm3x_div_rn_noftz_f32_slowpath,@function
        .size           $__internal_0_$__cuda_sm3x_div_rn_noftz_f32_slowpath,(.L_x_23 - $__internal_0_$__cuda_sm3x_div_rn_noftz_f32_slowpath)
$__internal_0_$__cuda_sm3x_div_rn_noftz_f32_slowpath:
[--C-:B------:R-:W-:Y:S01]  /*01d0*/  SHF.R.U32.HI R6, RZ, 0x17, R3.reuse ;  /* 0x00000017ff067819 */ /* 0x100fe20000011603 */
[----:B------:R-:W-:Y:S01]  /*01e0*/  BSSY.RECONVERGENT B1, `(.L_x_2) ;  /* 0x0000064000017945 */ /* 0x000fe20003800200 */
[--C-:B------:R-:W-:Y:S01]  /*01f0*/  SHF.R.U32.HI R5, RZ, 0x17, R0.reuse ;  /* 0x00000017ff057819 */ /* 0x100fe20000011600 */
[----:B------:R-:W-:Y:S01]  /*0200*/  IMAD.MOV.U32 R7, RZ, RZ, R0 ;  /* 0x000000ffff077224 */ /* 0x000fe200078e0000 */
[----:B------:R-:W-:Y:S01]  /*0210*/  LOP3.LUT R6, R6, 0xff, RZ, 0xc0, !PT ;  /* 0x000000ff06067812 */ /* 0x000fe200078ec0ff */
[----:B------:R-:W-:Y:S01]  /*0220*/  IMAD.MOV.U32 R8, RZ, RZ, R3 ;  /* 0x000000ffff087224 */ /* 0x000fe200078e0003 */
[----:B------:R-:W-:-:S03]  /*0230*/  LOP3.LUT R5, R5, 0xff, RZ, 0xc0, !PT ;  /* 0x000000ff05057812 */ /* 0x000fc600078ec0ff */
[----:B------:R-:W-:Y:S02]  /*0240*/  VIADD R11, R6, 0xffffffff ;  /* 0xffffffff060b7836 */ /* 0x000fe40000000000 */
[----:B------:R-:W-:-:S03]  /*0250*/  VIADD R10, R5, 0xffffffff ;  /* 0xffffffff050a7836 */ /* 0x000fc60000000000 */
[----:B------:R-:W-:-:S04]  /*0260*/  ISETP.GT.U32.AND P0, PT, R11, 0xfd, PT ;  /* 0x000000fd0b00780c */ /* 0x000fc80003f04070 */
[----:B------:R-:W-:-:S13]  /*0270*/  ISETP.GT.U32.OR P0, PT, R10, 0xfd, P0 ;  /* 0x000000fd0a00780c */ /* 0x000fda0000704470 */
[----:B------:R-:W-:Y:S01]  /*0280*/  @!P0 IMAD.MOV.U32 R9, RZ, RZ, RZ ;  /* 0x000000ffff098224 */ /* 0x000fe200078e00ff */
[----:B------:R-:W-:Y:S06]  /*0290*/  @!P0 BRA `(.L_x_3) ;  /* 0x00000000005c8947 */ /* 0x000fec0003800000 */
[----:B------:R-:W-:Y:S02]  /*02a0*/  FSETP.GTU.FTZ.AND P0, PT, |R0|, +INF , PT ;  /* 0x7f8000000000780b */ /* 0x000fe40003f1c200 */
[----:B------:R-:W-:-:S04]  /*02b0*/  FSETP.GTU.FTZ.AND P1, PT, |R3|, +INF , PT ;  /* 0x7f8000000300780b */ /* 0x000fc80003f3c200 */
[----:B------:R-:W-:-:S13]  /*02c0*/  PLOP3.LUT P0, PT, P0, P1, PT, 0xf8, 0x8f ;  /* 0x00000000008f781c */ /* 0x000fda0000703f70 */
[----:B------:R-:W-:Y:S05]  /*02d0*/  @P0 BRA `(.L_x_4) ;  /* 0x00000004004c0947 */ /* 0x000fea0003800000 */
[----:B------:R-:W-:-:S13]  /*02e0*/  LOP3.LUT P0, RZ, R8, 0x7fffffff, R7, 0xc8, !PT ;  /* 0x7fffffff08ff7812 */ /* 0x000fda000780c807 */
[----:B------:R-:W-:Y:S05]  /*02f0*/  @!P0 BRA `(.L_x_5) ;  /* 0x00000004003c8947 */ /* 0x000fea0003800000 */
[C---:B------:R-:W-:Y:S02]  /*0300*/  FSETP.NEU.FTZ.AND P2, PT, |R0|.reuse, +INF , PT ;  /* 0x7f8000000000780b */ /* 0x040fe40003f5d200 */
[----:B------:R-:W-:Y:S02]  /*0310*/  FSETP.NEU.FTZ.AND P1, PT, |R3|, +INF , PT ;  /* 0x7f8000000300780b */ /* 0x000fe40003f3d200 */
[----:B------:R-:W-:-:S11]  /*0320*/  FSETP.NEU.FTZ.AND P0, PT, |R0|, +INF , PT ;  /* 0x7f8000000000780b */ /* 0x000fd60003f1d200 */
[----:B------:R-:W-:Y:S05]  /*0330*/  @!P1 BRA !P2, `(.L_x_5) ;  /* 0x00000004002c9947 */ /* 0x000fea0005000000 */
[----:B------:R-:W-:-:S04]  /*0340*/  LOP3.LUT P2, RZ, R7, 0x7fffffff, RZ, 0xc0, !PT ;  /* 0x7fffffff07ff7812 */ /* 0x000fc8000784c0ff */
[----:B------:R-:W-:-:S13]  /*0350*/  PLOP3.LUT P1, PT, P1, P2, PT, 0x2f, 0xf2 ;  /* 0x0000000000f2781c */ /* 0x000fda0000f24577 */
[----:B------:R-:W-:Y:S05]  /*0360*/  @P1 BRA `(.L_x_6) ;  /* 0x0000000400181947 */ /* 0x000fea0003800000 */
[----:B------:R-:W-:-:S04]  /*0370*/  LOP3.LUT P1, RZ, R8, 0x7fffffff, RZ, 0xc0, !PT ;  /* 0x7fffffff08ff7812 */ /* 0x000fc8000782c0ff */
[----:B------:R-:W-:-:S13]  /*0380*/  PLOP3.LUT P0, PT, P0, P1, PT, 0x2f, 0xf2 ;  /* 0x0000000000f2781c */ /* 0x000fda0000702577 */
[----:B------:R-:W-:Y:S05]  /*0390*/  @P0 BRA `(.L_x_7) ;  /* 0x0000000400000947 */ /* 0x000fea0003800000 */
[----:B------:R-:W-:Y:S02]  /*03a0*/  ISETP.GE.AND P0, PT, R10, RZ, PT ;  /* 0x000000ff0a00720c */ /* 0x000fe40003f06270 */
[----:B------:R-:W-:-:S11]  /*03b0*/  ISETP.GE.AND P1, PT, R11, RZ, PT ;  /* 0x000000ff0b00720c */ /* 0x000fd60003f26270 */
[----:B------:R-:W-:Y:S02]  /*03c0*/  @P0 IMAD.MOV.U32 R9, RZ, RZ, RZ ;  /* 0x000000ffff090224 */ /* 0x000fe400078e00ff */
[----:B------:R-:W-:Y:S01]  /*03d0*/  @!P0 FFMA R7, R0, 1.84467440737095516160e+19, RZ ;  /* 0x5f80000000078823 */ /* 0x000fe200000000ff */
[----:B------:R-:W-:Y:S02]  /*03e0*/  @!P0 IMAD.MOV.U32 R9, RZ, RZ, -0x40 ;  /* 0xffffffc0ff098424 */ /* 0x000fe400078e00ff */
[----:B------:R-:W-:Y:S02]  /*03f0*/  @!P1 FFMA R8, R3, 1.84467440737095516160e+19, RZ ;  /* 0x5f80000003089823 */ /* 0x000fe400000000ff */
[----:B------:R-:W-:-:S07]  /*0400*/  @!P1 VIADD R9, R9, 0x40 ;  /* 0x0000004009099836 */ /* 0x000fce0000000000 */
.L_x_3:
[----:B------:R-:W-:Y:S01]  /*0410*/  LEA R3, R6, 0xc0800000, 0x17 ;  /* 0xc080000006037811 */ /* 0x000fe200078eb8ff */
[----:B------:R-:W-:Y:S01]  /*0420*/  VIADD R5, R5, 0xffffff81 ;  /* 0xffffff8105057836 */ /* 0x000fe20000000000 */
[----:B------:R-:W-:Y:S03]  /*0430*/  BSSY.RECONVERGENT B2, `(.L_x_8) ;  /* 0x0000035000027945 */ /* 0x000fe60003800200 */
[----:B------:R-:W-:Y:S01]  /*0440*/  IMAD.IADD R3, R8, 0x1, -R3 ;  /* 0x0000000108037824 */ /* 0x000fe200078e0a03 */
[C---:B------:R-:W-:Y:S01]  /*0450*/  IADD3 R6, PT, PT, R5.reuse, 0x7f, -R6 ;  /* 0x0000007f05067810 */ /* 0x040fe20007ffe806 */
[----:B------:R-:W-:Y:S02]  /*0460*/  IMAD R0, R5, -0x800000, R7 ;  /* 0xff80000005007824 */ /* 0x000fe400078e0207 */
[----:B------:R-:W0:Y:S01]  /*0470*/  MUFU.RCP R8, R3 ;  /* 0x0000000300087308 */ /* 0x000e220000001000 */
[----:B------:R-:W-:Y:S01]  /*0480*/  FADD.FTZ R11, -R3, -RZ ;  /* 0x800000ff030b7221 */ /* 0x000fe20000010100 */
[----:B------:R-:W-:-:S03]  /*0490*/  IMAD.IADD R6, R6, 0x1, R9 ;  /* 0x0000000106067824 */ /* 0x000fc600078e0209 */
[----:B0-----:R-:W-:-:S04]  /*04a0*/  FFMA R13, R8, R11, 1 ;  /* 0x3f800000080d7423 */ /* 0x001fc8000000000b */
[----:B------:R-:W-:-:S04]  /*04b0*/  FFMA R10, R8, R13, R8 ;  /* 0x0000000d080a7223 */ /* 0x000fc80000000008 */
[----:B------:R-:W-:-:S04]  /*04c0*/  FFMA R7, R0, R10, RZ ;  /* 0x0000000a00077223 */ /* 0x000fc800000000ff */
[----:B------:R-:W-:-:S04]  /*04d0*/  FFMA R8, R11, R7, R0 ;  /* 0x000000070b087223 */ /* 0x000fc80000000000 */
[----:B------:R-:W-:-:S04]  /*04e0*/  FFMA R7, R10, R8, R7 ;  /* 0x000000080a077223 */ /* 0x000fc80000000007 */
[----:B------:R-:W-:-:S04]  /*04f0*/  FFMA R8, R11, R7, R0 ;  /* 0x000000070b087223 */ /* 0x000fc80000000000 */
[----:B------:R-:W-:-:S05]  /*0500*/  FFMA R0, R10, R8, R7 ;  /* 0x000000080a007223 */ /* 0x000fca0000000007 */
[----:B------:R-:W-:-:S04]  /*0510*/  SHF.R.U32.HI R3, RZ, 0x17, R0 ;  /* 0x00000017ff037819 */ /* 0x000fc80000011600 */
[----:B------:R-:W-:-:S05]  /*0520*/  LOP3.LUT R3, R3, 0xff, RZ, 0xc0, !PT ;  /* 0x000000ff03037812 */ /* 0x000fca00078ec0ff */
[----:B------:R-:W-:-:S04]  /*0530*/  IMAD.IADD R9, R3, 0x1, R6 ;  /* 0x0000000103097824 */ /* 0x000fc800078e0206 */
[----:B------:R-:W-:-:S05]  /*0540*/  VIADD R3, R9, 0xffffffff ;  /* 0xffffffff09037836 */ /* 0x000fca0000000000 */
[----:B------:R-:W-:-:S13]  /*0550*/  ISETP.GE.U32.AND P0, PT, R3, 0xfe, PT ;  /* 0x000000fe0300780c */ /* 0x000fda0003f06070 */
[----:B------:R-:W-:Y:S05]  /*0560*/  @!P0 BRA `(.L_x_9) ;  /* 0x0000000000808947 */ /* 0x000fea0003800000 */
[----:B------:R-:W-:-:S13]  /*0570*/  ISETP.GT.AND P0, PT, R9, 0xfe, PT ;  /* 0x000000fe0900780c */ /* 0x000fda0003f04270 */
[----:B------:R-:W-:Y:S05]  /*0580*/  @P0 BRA `(.L_x_10) ;  /* 0x00000000006c0947 */ /* 0x000fea0003800000 */
[----:B------:R-:W-:-:S13]  /*0590*/  ISETP.GE.AND P0, PT, R9, 0x1, PT ;  /* 0x000000010900780c */ /* 0x000fda0003f06270 */
[----:B------:R-:W-:Y:S05]  /*05a0*/  @P0 BRA `(.L_x_11) ;  /* 0x0000000000740947 */ /* 0x000fea0003800000 */
[----:B------:R-:W-:Y:S02]  /*05b0*/  ISETP.GE.AND P0, PT, R9, -0x18, PT ;  /* 0xffffffe80900780c */ /* 0x000fe40003f06270 */
[----:B------:R-:W-:-:S11]  /*05c0*/  LOP3.LUT R0, R0, 0x80000000, RZ, 0xc0, !PT ;  /* 0x8000000000007812 */ /* 0x000fd600078ec0ff */
[----:B------:R-:W-:Y:S05]  /*05d0*/  @!P0 BRA `(.L_x_11) ;  /* 0x0000000000688947 */ /* 0x000fea0003800000 */
[CCC-:B------:R-:W-:Y:S01]  /*05e0*/  FFMA.RZ R3, R10.reuse, R8.reuse, R7.reuse ;  /* 0x000000080a037223 */ /* 0x1c0fe2000000c007 */
[CCC-:B------:R-:W-:Y:S01]  /*05f0*/  FFMA.RM R6, R10.reuse, R8.reuse, R7.reuse ;  /* 0x000000080a067223 */ /* 0x1c0fe20000004007 */
[C---:B------:R-:W-:Y:S02]  /*0600*/  ISETP.NE.AND P2, PT, R9.reuse, RZ, PT ;  /* 0x000000ff0900720c */ /* 0x040fe40003f45270 */
[----:B------:R-:W-:Y:S02]  /*0610*/  ISETP.NE.AND P1, PT, R9, RZ, PT ;  /* 0x000000ff0900720c */ /* 0x000fe40003f25270 */
[----:B------:R-:W-:Y:S01]  /*0620*/  LOP3.LUT R5, R3, 0x7fffff, RZ, 0xc0, !PT ;  /* 0x007fffff03057812 */ /* 0x000fe200078ec0ff */
[----:B------:R-:W-:Y:S01]  /*0630*/  FFMA.RP R3, R10, R8, R7 ;  /* 0x000000080a037223 */ /* 0x000fe20000008007 */
[----:B------:R-:W-:Y:S02]  /*0640*/  VIADD R8, R9, 0x20 ;  /* 0x0000002009087836 */ /* 0x000fe40000000000 */
[----:B------:R-:W-:Y:S01]  /*0650*/  LOP3.LUT R5, R5, 0x800000, RZ, 0xfc, !PT ;  /* 0x0080000005057812 */ /* 0x000fe200078efcff */
[----:B------:R-:W-:Y:S01]  /*0660*/  IMAD.MOV R7, RZ, RZ, -R9 ;  /* 0x000000ffff077224 */ /* 0x000fe200078e0a09 */
[----:B------:R-:W-:-:S02]  /*0670*/  FSETP.NEU.FTZ.AND P0, PT, R3, R6, PT ;  /* 0x000000060300720b */ /* 0x000fc40003f1d000 */
[----:B------:R-:W-:Y:S02]  /*0680*/  SHF.L.U32 R8, R5, R8, RZ ;  /* 0x0000000805087219 */ /* 0x000fe400000006ff */
[----:B------:R-:W-:Y:S02]  /*0690*/  SEL R6, R7, RZ, P2 ;  /* 0x000000ff07067207 */ /* 0x000fe40001000000 */
[----:B------:R-:W-:Y:S02]  /*06a0*/  ISETP.NE.AND P1, PT, R8, RZ, P1 ;  /* 0x000000ff0800720c */ /* 0x000fe40000f25270 */
[----:B------:R-:W-:Y:S02]  /*06b0*/  SHF.R.U32.HI R6, RZ, R6, R5 ;  /* 0x00000006ff067219 */ /* 0x000fe40000011605 */
[----:B------:R-:W-:Y:S02]  /*06c0*/  PLOP3.LUT P0, PT, P0, P1, PT, 0xf8, 0x8f ;  /* 0x00000000008f781c */ /* 0x000fe40000703f70 */
[----:B------:R-:W-:-:S02]  /*06d0*/  SHF.R.U32.HI R8, RZ, 0x1, R6 ;  /* 0x00000001ff087819 */ /* 0x000fc40000011606 */
[----:B------:R-:W-:-:S04]  /*06e0*/  SEL R3, RZ, 0x1, !P0 ;  /* 0x00000001ff037807 */ /* 0x000fc80004000000 */
[----:B------:R-:W-:-:S04]  /*06f0*/  LOP3.LUT R3, R3, 0x1, R8, 0xf8, !PT ;  /* 0x0000000103037812 */ /* 0x000fc800078ef808 */
[----:B------:R-:W-:-:S05]  /*0700*/  LOP3.LUT R3, R3, R6, RZ, 0xc0, !PT ;  /* 0x0000000603037212 */ /* 0x000fca00078ec0ff */
[----:B------:R-:W-:-:S05]  /*0710*/  IMAD.IADD R3, R8, 0x1, R3 ;  /* 0x0000000108037824 */ /* 0x000fca00078e0203 */
[----:B------:R-:W-:Y:S01]  /*0720*/  LOP3.LUT R0, R3, R0, RZ, 0xfc, !PT ;  /* 0x0000000003007212 */ /* 0x000fe200078efcff */
[----:B------:R-:W-:Y:S06]  /*0730*/  BRA `(.L_x_11) ;  /* 0x0000000000107947 */ /* 0x000fec0003800000 */
.L_x_10:
[----:B------:R-:W-:-:S04]  /*0740*/  LOP3.LUT R0, R0, 0x80000000, RZ, 0xc0, !PT ;  /* 0x8000000000007812 */ /* 0x000fc800078ec0ff */
[----:B------:R-:W-:Y:S01]  /*0750*/  LOP3.LUT R0, R0, 0x7f800000, RZ, 0xfc, !PT ;  /* 0x7f80000000007812 */ /* 0x000fe200078efcff */
[----:B------:R-:W-:Y:S06]  /*0760*/  BRA `(.L_x_11) ;  /* 0x0000000000047947 */ /* 0x000fec0003800000 */
.L_x_9:
[----:B------:R-:W-:-:S07]  /*0770*/  IMAD R0, R6, 0x800000, R0 ;  /* 0x0080000006007824 */ /* 0x000fce00078e0200 */
.L_x_11:
[----:B------:R-:W-:Y:S05]  /*0780*/  BSYNC.RECONVERGENT B2 ;  /* 0x0000000000027941 */ /* 0x000fea0003800200 */
.L_x_8:
[----:B------:R-:W-:Y:S05]  /*0790*/  BRA `(.L_x_12) ;  /* 0x0000000000207947 */ /* 0x000fea0003800000 */
.L_x_7:
[----:B------:R-:W-:-:S04]  /*07a0*/  LOP3.LUT R0, R8, 0x80000000, R7, 0x48, !PT ;  /* 0x8000000008007812 */ /* 0x000fc800078e4807 */
[----:B------:R-:W-:Y:S01]  /*07b0*/  LOP3.LUT R0, R0, 0x7f800000, RZ, 0xfc, !PT ;  /* 0x7f80000000007812 */ /* 0x000fe200078efcff */
[----:B------:R-:W-:Y:S06]  /*07c0*/  BRA `(.L_x_12) ;  /* 0x0000000000147947 */ /* 0x000fec0003800000 */
.L_x_6:
[----:B------:R-:W-:Y:S01]  /*07d0*/  LOP3.LUT R0, R8, 0x80000000, R7, 0x48, !PT ;  /* 0x8000000008007812 */ /* 0x000fe200078e4807 */
[----:B------:R-:W-:Y:S06]  /*07e0*/  BRA `(.L_x_12) ;  /* 0x00000000000c7947 */ /* 0x000fec0003800000 */
.L_x_5:
[----:B------:R-:W0:Y:S01]  /*07f0*/  MUFU.RSQ R0, -QNAN ;  /* 0xffc0000000007908 */ /* 0x000e220000001400 */
[----:B------:R-:W-:Y:S05]  /*0800*/  BRA `(.L_x_12) ;  /* 0x0000000000047947 */ /* 0x000fea0003800000 */
.L_x_4:
[----:B------:R-:W-:-:S07]  /*0810*/  FADD.FTZ R0, R0, R3 ;  /* 0x0000000300007221 */ /* 0x000fce0000010000 */
.L_x_12:
[----:B------:R-:W-:Y:S05]  /*0820*/  BSYNC.RECONVERGENT B1 ;  /* 0x0000000000017941 */ /* 0x000fea0003800200 */
.L_x_2:
[----:B------:R-:W-:-:S04]  /*0830*/  IMAD.MOV.U32 R5, RZ, RZ, 0x0 ;  /* 0x00000000ff057424 */ /* 0x000fc800078e00ff */
[----:B0-----:R-:W-:Y:S05]  /*0840*/  RET.REL.NODEC R4 `(_Z10NormalizeWPfS_S_i) ;  /* 0xfffffff404ec7950 */ /* 0x001fea0003c3ffff */
.L_x_13:
[----:B------:R-:W-:-:S00]  /*0850*/  BRA `(.L_x_13) ;  /* 0xfffffffc00fc7947 */ /* 0x000fc0000383ffff */
[----:B------:R-:W-:-:S00]  /*0860*/  NOP ;  /* 0x0000000000007918 */ /* 0x000fc00000000000 */
        /* <DEDUP_REMOVED lines=9> */
.L_x_23:


//--------------------- .text._Z9FindNormWPfS_i   --------------------------
	.section	.text._Z9FindNormWPfS_i,"ax",@progbits
	.align	128
        .global         _Z9FindNormWPfS_i
        .type           _Z9FindNormWPfS_i,@function
        .size           _Z9FindNormWPfS_i,(.L_x_25 - _Z9FindNormWPfS_i)
        .other          _Z9FindNormWPfS_i,@"STO_CUDA_ENTRY STV_DEFAULT"
_Z9FindNormWPfS_i:
.text._Z9FindNormWPfS_i:
[----:B------:R-:W-:Y:S01]  /*0000*/  LDC R1, c[0x0][0x37c] ;  /* 0x0000df00ff017b82 */ /* 0x000fe20000000800 */
[----:B------:R-:W0:Y:S07]  /*0010*/  S2R R0, SR_TID.X ;  /* 0x0000000000007919 */ /* 0x000e2e0000002100 */
[----:B------:R-:W0:Y:S01]  /*0020*/  S2UR UR6, SR_CTAID.X ;  /* 0x00000000000679c3 */ /* 0x000e220000002500 */
[----:B------:R-:W1:Y:S07]  /*0030*/  LDCU.64 UR4, c[0x0][0x358] ;  /* 0x00006b00ff0477ac */ /* 0x000e6e0008000a00 */
[----:B------:R-:W0:Y:S08]  /*0040*/  LDC R5, c[0x0][0x360] ;  /* 0x0000d800ff057b82 */ /* 0x000e300000000800 */
[----:B------:R-:W2:Y:S01]  /*0050*/  LDC.64 R2, c[0x0][0x380] ;  /* 0x0000e000ff027b82 */ /* 0x000ea20000000a00 */
[----:B0-----:R-:W-:-:S04]  /*0060*/  IMAD R5, R5, UR6, R0 ;  /* 0x0000000605057c24 */ /* 0x001fc8000f8e0200 */
[----:B--2---:R-:W-:-:S06]  /*0070*/  IMAD.WIDE.U32 R2, R5, 0x4, R2 ;  /* 0x0000000405027825 */ /* 0x004fcc00078e0002 */
[----:B-1----:R-:W2:Y:S01]  /*0080*/  LDG.E R2, desc[UR4][R2.64] ;  /* 0x0000000402027981 */ /* 0x002ea2000c1e1900 */
[----:B------:R-:W0:Y:S01]  /*0090*/  LDC.64 R4, c[0x0][0x388] ;  /* 0x0000e200ff047b82 */ /* 0x000e220000000a00 */
[----:B--2---:R-:W-:-:S05]  /*00a0*/  FMUL R7, R2, R2 ;  /* 0x0000000202077220 */ /* 0x004fca0000400000 */
[----:B0-----:R-:W-:Y:S01]  /*00b0*/  REDG.E.ADD.F32.FTZ.RN.STRONG.GPU desc[UR4][R4.64], R7 ;  /* 0x00000007040079a6 */ /* 0x001fe2000c12f304 */
[----:B------:R-:W-:Y:S05]  /*00c0*/  EXIT ;  /* 0x000000000000794d */ /* 0x000fea0003800000 */
.L_x_14:
        /* <DEDUP_REMOVED lines=11> */
.L_x_25:


//--------------------- .text._Z12ComputeLamdaPfS_S_i --------------------------
	.section	.text._Z12ComputeLamdaPfS_S_i,"ax",@progbits
	.align	128
        .global         _Z12ComputeLamdaPfS_S_i
        .type           _Z12ComputeLamdaPfS_S_i,@function
        .size           _Z12ComputeLamdaPfS_S_i,(.L_x_26 - _Z12ComputeLamdaPfS_S_i)
        .other          _Z12ComputeLamdaPfS_S_i,@"STO_CUDA_ENTRY STV_DEFAULT"
_Z12ComputeLamdaPfS_S_i:
.text._Z12ComputeLamdaPfS_S_i:
[----:B------:R-:W-:Y:S01]  /*0000*/  LDC R1, c[0x0][0x37c] ;  /* 0x0000df00ff017b82 */ /* 0x000fe20000000800 */
[----:B------:R-:W0:Y:S07]  /*0010*/  S2R R0, SR_TID.X ;  /* 0x0000000000007919 */ /* 0x000e2e0000002100 */
[----:B------:R-:W0:Y:S01]  /*0020*/  S2UR UR6, SR_CTAID.X ;  /* 0x00000000000679c3 */ /* 0x000e220000002500 */
[----:B------:R-:W1:Y:S07]  /*0030*/  LDCU.64 UR4, c[0x0][0x358] ;  /* 0x00006b00ff0477ac */ /* 0x000e6e0008000a00 */
[----:B------:R-:W0:Y:S08]  /*0040*/  LDC R7, c[0x0][0x360] ;  /* 0x0000d800ff077b82 */ /* 0x000e300000000800 */
[----:B------:R-:W2:Y:S08]  /*0050*/  LDC.64 R2, c[0x0][0x380] ;  /* 0x0000e000ff027b82 */ /* 0x000eb00000000a00 */
[----:B------:R-:W3:Y:S01]  /*0060*/  LDC.64 R4, c[0x0][0x388] ;  /* 0x0000e200ff047b82 */ /* 0x000ee20000000a00 */
[----:B0-----:R-:W-:-:S04]  /*0070*/  IMAD R7, R7, UR6, R0 ;  /* 0x0000000607077c24 */ /* 0x001fc8000f8e0200 */
[----:B--2---:R-:W-:-:S06]  /*0080*/  IMAD.WIDE.U32 R2, R7, 0x4, R2 ;  /* 0x0000000407027825 */ /* 0x004fcc00078e0002 */
[----:B-1----:R-:W2:Y:S01]  /*0090*/  LDG.E R2, desc[UR4][R2.64] ;  /* 0x0000000402027981 */ /* 0x002ea2000c1e1900 */
[----:B---3--:R-:W-:-:S06]  /*00a0*/  IMAD.WIDE.U32 R4, R7, 0x4, R4 ;  /* 0x0000000407047825 */ /* 0x008fcc00078e0004 */
[----:B------:R-:W2:Y:S01]  /*00b0*/  LDG.E R5, desc[UR4][R4.64] ;  /* 0x0000000404057981 */ /* 0x000ea2000c1e1900 */
[----:B------:R-:W0:Y:S01]  /*00c0*/  LDC.64 R6, c[0x0][0x390] ;  /* 0x0000e400ff067b82 */ /* 0x000e220000000a00 */
[----:B--2---:R-:W-:-:S05]  /*00d0*/  FMUL R9, R2, R5 ;  /* 0x0000000502097220 */ /* 0x004fca0000400000 */
[----:B0-----:R-:W-:Y:S01]  /*00e0*/  REDG.E.ADD.F32.FTZ.RN.STRONG.GPU desc[UR4][R6.64], R9 ;  /* 0x00000009060079a6 */ /* 0x001fe2000c12f304 */
[----:B------:R-:W-:Y:S05]  /*00f0*/  EXIT ;  /* 0x000000000000794d */ /* 0x000fea0003800000 */
.L_x_15:
        /* <DEDUP_REMOVED lines=16> */
.L_x_26:


//--------------------- .text._Z10Av_ProductPfS_S_i --------------------------
	.section	.text._Z10Av_ProductPfS_S_i,"ax",@progbits
	.align	128
        .global         _Z10Av_ProductPfS_S_i
        .type           _Z10Av_ProductPfS_S_i,@function
        .size           _Z10Av_ProductPfS_S_i,(.L_x_27 - _Z10Av_ProductPfS_S_i)
        .other          _Z10Av_ProductPfS_S_i,@"STO_CUDA_ENTRY STV_DEFAULT"
_Z10Av_ProductPfS_S_i:
.text._Z10Av_ProductPfS_S_i:
[----:B------:R-:W-:Y:S01]  /*0000*/  LDC R1, c[0x0][0x37c] ;  /* 0x0000df00ff017b82 */ /* 0x000fe20000000800 */
[----:B------:R-:W0:Y:S01]  /*0010*/  S2R R3, SR_TID.X ;  /* 0x0000000000037919 */ /* 0x000e220000002100 */
[----:B------:R-:W1:Y:S06]  /*0020*/  LDCU UR8, c[0x0][0x398] ;  /* 0x00007300ff0877ac */ /* 0x000e6c0008000800 */
[----:B------:R-:W0:Y:S01]  /*0030*/  S2UR UR4, SR_CTAID.X ;  /* 0x00000000000479c3 */ /* 0x000e220000002500 */
[----:B------:R-:W-:Y:S01]  /*0040*/  HFMA2 R0, -RZ, RZ, 0, 0 ;  /* 0x00000000ff007431 */ /* 0x000fe200000001ff */
[----:B------:R-:W2:Y:S06]  /*0050*/  LDCU.64 UR6, c[0x0][0x358] ;  /* 0x00006b00ff0677ac */ /* 0x000eac0008000a00 */
[----:B------:R-:W0:Y:S01]  /*0060*/  LDC R14, c[0x0][0x360] ;  /* 0x0000d800ff0e7b82 */ /* 0x000e220000000800 */
[----:B-1----:R-:W-:Y:S01]  /*0070*/  UISETP.GE.AND UP0, UPT, UR8, 0x1, UPT ;  /* 0x000000010800788c */ /* 0x002fe2000bf06270 */
[----:B0-----:R-:W-:-:S08]  /*0080*/  IMAD R14, R14, UR4, R3 ;  /* 0x000000040e0e7c24 */ /* 0x001fd0000f8e0203 */
[----:B--2---:R-:W-:Y:S05]  /*0090*/  BRA.U !UP0, `(.L_x_16) ;  /* 0x0000000d08087547 */ /* 0x004fea000b800000 */
[----:B------:R-:W-:Y:S01]  /*00a0*/  UISETP.GE.U32.AND UP0, UPT, UR8, 0x10, UPT ;  /* 0x000000100800788c */ /* 0x000fe2000bf06070 */
[----:B------:R-:W-:Y:S01]  /*00b0*/  MOV R0, RZ ;  /* 0x000000ff00007202 */ /* 0x000fe20000000f00 */
[----:B------:R-:W-:Y:S01]  /*00c0*/  ULOP3.LUT UR4, UR8, 0xf, URZ, 0xc0, !UPT ;  /* 0x0000000f08047892 */ /* 0x000fe2000f8ec0ff */
[----:B------:R-:W-:-:S03]  /*00d0*/  MOV R17, RZ ;  /* 0x000000ff00117202 */ /* 0x000fc60000000f00 */
[----:B------:R-:W-:-:S03]  /*00e0*/  UISETP.NE.AND UP1, UPT, UR4, URZ, UPT ;  /* 0x000000ff0400728c */ /* 0x000fc6000bf25270 */
[----:B------:R-:W-:Y:S08]  /*00f0*/  BRA.U !UP0, `(.L_x_17) ;  /* 0x0000000508687547 */ /* 0x000ff0000b800000 */
[----:B------:R-:W-:Y:S01]  /*0100*/  ULOP3.LUT UR5, UR8, 0x7ffffff0, URZ, 0xc0, !UPT ;  /* 0x7ffffff008057892 */ /* 0x000fe2000f8ec0ff */
[----:B------:R-:W-:Y:S01]  /*0110*/  HFMA2 R15, -RZ, RZ, 0, 0 ;  /* 0x00000000ff0f7431 */ /* 0x000fe200000001ff */
[----:B------:R-:W-:-:S04]  /*0120*/  MOV R0, RZ ;  /* 0x000000ff00007202 */ /* 0x000fc80000000f00 */
[----:B------:R-:W-:-:S07]  /*0130*/  MOV R17, UR5 ;  /* 0x0000000500117c02 */ /* 0x000fce0008000f00 */
.L_x_18:
[----:B------:R-:W0:Y:S01]  /*0140*/  LDC.64 R6, c[0x0][0x380] ;  /* 0x0000e000ff067b82 */ /* 0x000e220000000a00 */
[----:B------:R-:W-:-:S05]  /*0150*/  IMAD R21, R14, UR8, R15 ;  /* 0x000000080e157c24 */ /* 0x000fca000f8e020f */
[C---:B------:R-:W-:Y:S02]  /*0160*/  IADD3 R13, PT, PT, R21.reuse, 0x1, RZ ;  /* 0x00000001150d7810 */ /* 0x040fe40007ffe0ff */
[----:B------:R-:W1:Y:S01]  /*0170*/  LDC.64 R4, c[0x0][0x388] ;  /* 0x0000e200ff047b82 */ /* 0x000e620000000a00 */
[C---:B------:R-:W-:Y:S02]  /*0180*/  IADD3 R11, PT, PT, R21.reuse, 0x2, RZ ;  /* 0x00000002150b7810 */ /* 0x040fe40007ffe0ff */
[C---:B------:R-:W-:Y:S01]  /*0190*/  IADD3 R9, PT, PT, R21.reuse, 0x3, RZ ;  /* 0x0000000315097810 */ /* 0x040fe20007ffe0ff */
[----:B0-----:R-:W-:-:S04]  /*01a0*/  IMAD.WIDE.U32 R28, R21, 0x4, R6 ;  /* 0x00000004151c7825 */ /* 0x001fc800078e0006 */
[----:B------:R-:W-:Y:S02]  /*01b0*/  IMAD.WIDE.U32 R12, R13, 0x4, R6 ;  /* 0x000000040d0c7825 */ /* 0x000fe400078e0006 */
[----:B------:R-:W2:Y:S02]  /*01c0*/  LDG.E R28, desc[UR6][R28.64] ;  /* 0x000000061c1c7981 */ /* 0x000ea4000c1e1900 */
[----:B-1----:R-:W-:Y:S02]  /*01d0*/  IMAD.WIDE.U32 R4, R15, 0x4, R4 ;  /* 0x000000040f047825 */ /* 0x002fe400078e0004 */
[----:B------:R0:W3:Y:S04]  /*01e0*/  LDG.E R2, desc[UR6][R12.64] ;  /* 0x000000060c027981 */ /* 0x0000e8000c1e1900 */
[----:B------:R-:W2:Y:S01]  /*01f0*/  LDG.E R3, desc[UR6][R4.64] ;  /* 0x0000000604037981 */ /* 0x000ea2000c1e1900 */
[----:B------:R-:W-:Y:S01]  /*0200*/  IMAD.WIDE.U32 R10, R11, 0x4, R6 ;  /* 0x000000040b0a7825 */ /* 0x000fe200078e0006 */
[----:B------:R-:W-:-:S02]  /*0210*/  IADD3 R23, PT, PT, R21, 0x4, RZ ;  /* 0x0000000415177810 */ /* 0x000fc40007ffe0ff */
[----:B------:R-:W3:Y:S01]  /*0220*/  LDG.E R26, desc[UR6][R4.64+0x4] ;  /* 0x00000406041a7981 */ /* 0x000ee2000c1e1900 */
[----:B------:R-:W-:Y:S01]  /*0230*/  IMAD.WIDE.U32 R8, R9, 0x4, R6 ;  /* 0x0000000409087825 */ /* 0x000fe200078e0006 */
[C---:B------:R-:W-:Y:S02]  /*0240*/  IADD3 R25, PT, PT, R21.reuse, 0x5, RZ ;  /* 0x0000000515197810 */ /* 0x040fe40007ffe0ff */
[----:B------:R1:W4:Y:S04]  /*0250*/  LDG.E R19, desc[UR6][R10.64] ;  /* 0x000000060a137981 */ /* 0x000328000c1e1900 */
[----:B------:R-:W4:Y:S01]  /*0260*/  LDG.E R16, desc[UR6][R4.64+0x8] ;  /* 0x0000080604107981 */ /* 0x000f22000c1e1900 */
[----:B0-----:R-:W-:-:S03]  /*0270*/  IADD3 R13, PT, PT, R21, 0x6, RZ ;  /* 0x00000006150d7810 */ /* 0x001fc60007ffe0ff */
[----:B------:R-:W5:Y:S01]  /*0280*/  LDG.E R18, desc[UR6][R4.64+0xc] ;  /* 0x00000c0604127981 */ /* 0x000f62000c1e1900 */
[----:B-1----:R-:W-:-:S03]  /*0290*/  IMAD.WIDE.U32 R10, R23, 0x4, R6 ;  /* 0x00000004170a7825 */ /* 0x002fc600078e0006 */
[----:B------:R0:W5:Y:S04]  /*02a0*/  LDG.E R23, desc[UR6][R8.64] ;  /* 0x0000000608177981 */ /* 0x000168000c1e1900 */
[----:B------:R-:W5:Y:S01]  /*02b0*/  LDG.E R20, desc[UR6][R4.64+0x10] ;  /* 0x0000100604147981 */ /* 0x000f62000c1e1900 */
[----:B------:R-:W-:-:S03]  /*02c0*/  IMAD.WIDE.U32 R12, R13, 0x4, R6 ;  /* 0x000000040d0c7825 */ /* 0x000fc600078e0006 */
[----:B------:R-:W5:Y:S01]  /*02d0*/  LDG.E R27, desc[UR6][R4.64+0x14] ;  /* 0x00001406041b7981 */ /* 0x000f62000c1e1900 */
[----:B0-----:R-:W-:-:S03]  /*02e0*/  IMAD.WIDE.U32 R8, R25, 0x4, R6 ;  /* 0x0000000419087825 */ /* 0x001fc600078e0006 */
[----:B------:R-:W5:Y:S04]  /*02f0*/  LDG.E R25, desc[UR6][R10.64] ;  /* 0x000000060a197981 */ /* 0x000f68000c1e1900 */
[----:B------:R-:W5:Y:S04]  /*0300*/  LDG.E R22, desc[UR6][R8.64] ;  /* 0x0000000608167981 */ /* 0x000f68000c1e1900 */
[----:B------:R0:W5:Y:S04]  /*0310*/  LDG.E R24, desc[UR6][R12.64] ;  /* 0x000000060c187981 */ /* 0x000168000c1e1900 */
[----:B------:R-:W5:Y:S01]  /*0320*/  LDG.E R29, desc[UR6][R4.64+0x18] ;  /* 0x00001806041d7981 */ /* 0x000f62000c1e1900 */
[----:B0-----:R-:W-:-:S05]  /*0330*/  IADD3 R13, PT, PT, R21, 0xa, RZ ;  /* 0x0000000a150d7810 */ /* 0x001fca0007ffe0ff */
[----:B------:R-:W-:-:S04]  /*0340*/  IMAD.WIDE.U32 R12, R13, 0x4, R6 ;  /* 0x000000040d0c7825 */ /* 0x000fc800078e0006 */
[----:B--2---:R-:W-:Y:S01]  /*0350*/  FFMA R3, R28, R3, R0 ;  /* 0x000000031c037223 */ /* 0x004fe20000000000 */
[C---:B------:R-:W-:Y:S02]  /*0360*/  IADD3 R0, PT, PT, R21.reuse, 0x7, RZ ;  /* 0x0000000715007810 */ /* 0x040fe40007ffe0ff */
[----:B------:R-:W-:Y:S01]  /*0370*/  IADD3 R28, PT, PT, R21, 0x8, RZ ;  /* 0x00000008151c7810 */ /* 0x000fe20007ffe0ff */
[----:B---3--:R-:W-:Y:S02]  /*0380*/  FFMA R26, R2, R26, R3 ;  /* 0x0000001a021a7223 */ /* 0x008fe40000000003 */
[----:B------:R-:W-:-:S04]  /*0390*/  IMAD.WIDE.U32 R2, R0, 0x4, R6 ;  /* 0x0000000400027825 */ /* 0x000fc800078e0006 */
[----:B------:R-:W-:Y:S01]  /*03a0*/  IMAD.WIDE.U32 R10, R28, 0x4, R6 ;  /* 0x000000041c0a7825 */ /* 0x000fe200078e0006 */
[----:B------:R-:W-:-:S03]  /*03b0*/  IADD3 R28, PT, PT, R21, 0x9, RZ ;  /* 0x00000009151c7810 */ /* 0x000fc60007ffe0ff */
[----:B----4-:R-:W-:Y:S01]  /*03c0*/  FFMA R26, R19, R16, R26 ;  /* 0x00000010131a7223 */ /* 0x010fe2000000001a */
[----:B------:R0:W2:Y:S04]  /*03d0*/  LDG.E R0, desc[UR6][R2.64] ;  /* 0x0000000602007981 */ /* 0x0000a8000c1e1900 */
[----:B------:R-:W2:Y:S01]  /*03e0*/  LDG.E R19, desc[UR6][R4.64+0x1c] ;  /* 0x00001c0604137981 */ /* 0x000ea2000c1e1900 */
[----:B------:R-:W-:-:S04]  /*03f0*/  IMAD.WIDE.U32 R8, R28, 0x4, R6 ;  /* 0x000000041c087825 */ /* 0x000fc800078e0006 */
[----:B-----5:R-:W-:Y:S01]  /*0400*/  FFMA R18, R23, R18, R26 ;  /* 0x0000001217127223 */ /* 0x020fe2000000001a */
[----:B------:R-:W3:Y:S01]  /*0410*/  LDG.E R10, desc[UR6][R10.64] ;  /* 0x000000060a0a7981 */ /* 0x000ee2000c1e1900 */
[----:B------:R-:W-:-:S03]  /*0420*/  IADD3 R28, PT, PT, R21, 0xb, RZ ;  /* 0x0000000b151c7810 */ /* 0x000fc60007ffe0ff */
[----:B------:R-:W3:Y:S01]  /*0430*/  LDG.E R23, desc[UR6][R4.64+0x20] ;  /* 0x0000200604177981 */ /* 0x000ee2000c1e1900 */
[----:B------:R-:W-:-:S03]  /*0440*/  IADD3 R26, PT, PT, R21, 0xc, RZ ;  /* 0x0000000c151a7810 */ /* 0x000fc60007ffe0ff */
[----:B------:R1:W4:Y:S01]  /*0450*/  LDG.E R16, desc[UR6][R8.64] ;  /* 0x0000000608107981 */ /* 0x000322000c1e1900 */
[----:B------:R-:W-:-:S03]  /*0460*/  FFMA R20, R25, R20, R18 ;  /* 0x0000001419147223 */ /* 0x000fc60000000012 */
[----:B------:R5:W4:Y:S01]  /*0470*/  LDG.E R11, desc[UR6][R12.64] ;  /* 0x000000060c0b7981 */ /* 0x000b22000c1e1900 */
[----:B0-----:R-:W-:-:S03]  /*0480*/  IMAD.WIDE.U32 R2, R28, 0x4, R6 ;  /* 0x000000041c027825 */ /* 0x001fc600078e0006 */
[----:B------:R-:W4:Y:S01]  /*0490*/  LDG.E R25, desc[UR6][R4.64+0x24] ;  /* 0x0000240604197981 */ /* 0x000f22000c1e1900 */
[----:B------:R-:W-:Y:S01]  /*04a0*/  FFMA R27, R22, R27, R20 ;  /* 0x0000001b161b7223 */ /* 0x000fe20000000014 */
[----:B------:R-:W-:Y:S02]  /*04b0*/  IADD3 R22, PT, PT, R21, 0xd, RZ ;  /* 0x0000000d15167810 */ /* 0x000fe40007ffe0ff */
[----:B------:R-:W4:Y:S01]  /*04c0*/  LDG.E R20, desc[UR6][R4.64+0x28] ;  /* 0x0000280604147981 */ /* 0x000f22000c1e1900 */
[----:B-1----:R-:W-:-:S04]  /*04d0*/  IMAD.WIDE.U32 R8, R26, 0x4, R6 ;  /* 0x000000041a087825 */ /* 0x002fc800078e0006 */
[----:B------:R-:W-:Y:S01]  /*04e0*/  FFMA R29, R24, R29, R27 ;  /* 0x0000001d181d7223 */ /* 0x000fe2000000001b */
[----:B------:R0:W4:Y:S01]  /*04f0*/  LDG.E R18, desc[UR6][R2.64] ;  /* 0x0000000602127981 */ /* 0x000122000c1e1900 */
[C---:B------:R-:W-:Y:S01]  /*0500*/  IADD3 R24, PT, PT, R21.reuse, 0xe, RZ ;  /* 0x0000000e15187810 */ /* 0x040fe20007ffe0ff */
[----:B-----5:R-:W-:Y:S02]  /*0510*/  IMAD.WIDE.U32 R12, R22, 0x4, R6 ;  /* 0x00000004160c7825 */ /* 0x020fe400078e0006 */
[----:B------:R-:W5:Y:S01]  /*0520*/  LDG.E R27, desc[UR6][R4.64+0x2c] ;  /* 0x00002c06041b7981 */ /* 0x000f62000c1e1900 */
[----:B------:R-:W-:-:S03]  /*0530*/  IADD3 R26, PT, PT, R21, 0xf, RZ ;  /* 0x0000000f151a7810 */ /* 0x000fc60007ffe0ff */
[----:B------:R-:W5:Y:S01]  /*0540*/  LDG.E R8, desc[UR6][R8.64] ;  /* 0x0000000608087981 */ /* 0x000f62000c1e1900 */
[----:B0-----:R-:W-:-:S03]  /*0550*/  IMAD.WIDE.U32 R2, R24, 0x4, R6 ;  /* 0x0000000418027825 */ /* 0x001fc600078e0006 */
[----:B------:R-:W5:Y:S01]  /*0560*/  LDG.E R22, desc[UR6][R4.64+0x30] ;  /* 0x0000300604167981 */ /* 0x000f62000c1e1900 */
[----:B------:R-:W-:-:S03]  /*0570*/  IMAD.WIDE.U32 R6, R26, 0x4, R6 ;  /* 0x000000041a067825 */ /* 0x000fc600078e0006 */
[----:B------:R-:W5:Y:S04]  /*0580*/  LDG.E R12, desc[UR6][R12.64] ;  /* 0x000000060c0c7981 */ /* 0x000f68000c1e1900 */
[----:B------:R-:W5:Y:S04]  /*0590*/  LDG.E R21, desc[UR6][R4.64+0x34] ;  /* 0x0000340604157981 */ /* 0x000f68000c1e1900 */
[----:B------:R-:W5:Y:S04]  /*05a0*/  LDG.E R2, desc[UR6][R2.64] ;  /* 0x0000000602027981 */ /* 0x000f68000c1e1900 */
[----:B------:R-:W5:Y:S04]  /*05b0*/  LDG.E R24, desc[UR6][R4.64+0x38] ;  /* 0x0000380604187981 */ /* 0x000f68000c1e1900 */
[----:B------:R-:W5:Y:S04]  /*05c0*/  LDG.E R6, desc[UR6][R6.64] ;  /* 0x0000000606067981 */ /* 0x000f68000c1e1900 */
[----:B------:R-:W5:Y:S01]  /*05d0*/  LDG.E R26, desc[UR6][R4.64+0x3c] ;  /* 0x00003c06041a7981 */ /* 0x000f62000c1e1900 */
[----:B------:R-:W-:-:S04]  /*05e0*/  IADD3 R15, PT, PT, R15, 0x10, RZ ;  /* 0x000000100f0f7810 */ /* 0x000fc80007ffe0ff */
[----:B------:R-:W-:Y:S01]  /*05f0*/  ISETP.NE.AND P0, PT, R15, R17, PT ;  /* 0x000000110f00720c */ /* 0x000fe20003f05270 */
[----:B--2---:R-:W-:-:S04]  /*0600*/  FFMA R19, R0, R19, R29 ;  /* 0x0000001300137223 */ /* 0x004fc8000000001d */
[----:B---3--:R-:W-:-:S04]  /*0610*/  FFMA R19, R10, R23, R19 ;  /* 0x000000170a137223 */ /* 0x008fc80000000013 */
[----:B----4-:R-:W-:-:S04]  /*0620*/  FFMA R16, R16, R25, R19 ;  /* 0x0000001910107223 */ /* 0x010fc80000000013 */
[----:B------:R-:W-:-:S04]  /*0630*/  FFMA R11, R11, R20, R16 ;  /* 0x000000140b0b7223 */ /* 0x000fc80000000010 */
[----:B-----5:R-:W-:-:S04]  /*0640*/  FFMA R11, R18, R27, R11 ;  /* 0x0000001b120b7223 */ /* 0x020fc8000000000b */
[----:B------:R-:W-:-:S04]  /*0650*/  FFMA R11, R8, R22, R11 ;  /* 0x00000016080b7223 */ /* 0x000fc8000000000b */
[----:B------:R-:W-:-:S04]  /*0660*/  FFMA R11, R12, R21, R11 ;  /* 0x000000150c0b7223 */ /* 0x000fc8000000000b */
[----:B------:R-:W-:-:S04]  /*0670*/  FFMA R11, R2, R24, R11 ;  /* 0x00000018020b7223 */ /* 0x000fc8000000000b */
[----:B------:R-:W-:Y:S01]  /*0680*/  FFMA R0, R6, R26, R11 ;  /* 0x0000001a06007223 */ /* 0x000fe2000000000b */
[----:B------:R-:W-:Y:S06]  /*0690*/  @P0 BRA `(.L_x_18) ;  /* 0xfffffff800a80947 */ /* 0x000fec000383ffff */
.L_x_17:
[----:B------:R-:W-:Y:S05]  /*06a0*/  BRA.U !UP1, `(.L_x_16) ;  /* 0x0000000509847547 */ /* 0x000fea000b800000 */
[----:B------:R-:W-:Y:S02]  /*06b0*/  UISETP.GE.U32.AND UP0, UPT, UR4, 0x8, UPT ;  /* 0x000000080400788c */ /* 0x000fe4000bf06070 */
[----:B------:R-:W-:-:S04]  /*06c0*/  ULOP3.LUT UR5, UR8, 0x7, URZ, 0xc0, !UPT ;  /* 0x0000000708057892 */ /* 0x000fc8000f8ec0ff */
[----:B------:R-:W-:-:S03]  /*06d0*/  UISETP.NE.AND UP1, UPT, UR5, URZ, UPT ;  /* 0x000000ff0500728c */ /* 0x000fc6000bf25270 */
[----:B------:R-:W-:Y:S08]  /*06e0*/  BRA.U !UP0, `(.L_x_19) ;  /* 0x0000000108b07547 */ /* 0x000ff0000b800000 */
[----:B------:R-:W0:Y:S01]  /*06f0*/  LDC.64 R4, c[0x0][0x380] ;  /* 0x0000e000ff047b82 */ /* 0x000e220000000a00 */
[----:B------:R-:W-:-:S05]  /*0700*/  IMAD R11, R14, UR8, R17 ;  /* 0x000000080e0b7c24 */ /* 0x000fca000f8e0211 */
[C---:B------:R-:W-:Y:S02]  /*0710*/  IADD3 R9, PT, PT, R11.reuse, 0x1, RZ ;  /* 0x000000010b097810 */ /* 0x040fe40007ffe0ff */
[----:B------:R-:W1:Y:S01]  /*0720*/  LDC.64 R2, c[0x0][0x388] ;  /* 0x0000e200ff027b82 */ /* 0x000e620000000a00 */
[C---:B------:R-:W-:Y:S02]  /*0730*/  IADD3 R29, PT, PT, R11.reuse, 0x2, RZ ;  /* 0x000000020b1d7810 */ /* 0x040fe40007ffe0ff */
[C---:B------:R-:W-:Y:S02]  /*0740*/  IADD3 R21, PT, PT, R11.reuse, 0x3, RZ ;  /* 0x000000030b157810 */ /* 0x040fe40007ffe0ff */
[C---:B------:R-:W-:Y:S01]  /*0750*/  IADD3 R25, PT, PT, R11.reuse, 0x4, RZ ;  /* 0x000000040b197810 */ /* 0x040fe20007ffe0ff */
[----:B0-----:R-:W-:-:S04]  /*0760*/  IMAD.WIDE.U32 R6, R11, 0x4, R4 ;  /* 0x000000040b067825 */ /* 0x001fc800078e0004 */
[----:B------:R-:W-:Y:S01]  /*0770*/  IMAD.WIDE.U32 R8, R9, 0x4, R4 ;  /* 0x0000000409087825 */ /* 0x000fe200078e0004 */
[----:B------:R0:W2:Y:S03]  /*0780*/  LDG.E R15, desc[UR6][R6.64] ;  /* 0x00000006060f7981 */ /* 0x0000a6000c1e1900 */
[----:B-1----:R-:W-:Y:S01]  /*0790*/  IMAD.WIDE.U32 R2, R17, 0x4, R2 ;  /* 0x0000000411027825 */ /* 0x002fe200078e0002 */
[----:B------:R1:W3:Y:S04]  /*07a0*/  LDG.E R12, desc[UR6][R8.64] ;  /* 0x00000006080c7981 */ /* 0x0002e8000c1e1900 */
[----:B------:R-:W2:Y:S01]  /*07b0*/  LDG.E R13, desc[UR6][R2.64] ;  /* 0x00000006020d7981 */ /* 0x000ea2000c1e1900 */
[----:B------:R-:W-:-:S03]  /*07c0*/  IMAD.WIDE.U32 R28, R29, 0x4, R4 ;  /* 0x000000041d1c7825 */ /* 0x000fc600078e0004 */
[----:B------:R-:W3:Y:S01]  /*07d0*/  LDG.E R19, desc[UR6][R2.64+0x4] ;  /* 0x0000040602137981 */ /* 0x000ee2000c1e1900 */
[--C-:B------:R-:W-:Y:S01]  /*07e0*/  IMAD.WIDE.U32 R20, R21, 0x4, R4.reuse ;  /* 0x0000000415147825 */ /* 0x100fe200078e0004 */
[----:B------:R-:W-:Y:S02]  /*07f0*/  IADD3 R27, PT, PT, R11, 0x5, RZ ;  /* 0x000000050b1b7810 */ /* 0x000fe40007ffe0ff */
[----:B------:R-:W4:Y:S01]  /*0800*/  LDG.E R16, desc[UR6][R28.64] ;  /* 0x000000061c107981 */ /* 0x000f22000c1e1900 */
[----:B0-----:R-:W-:-:S03]  /*0810*/  IMAD.WIDE.U32 R6, R25, 0x4, R4 ;  /* 0x0000000419067825 */ /* 0x001fc600078e0004 */
[----:B------:R-:W4:Y:S01]  /*0820*/  LDG.E R23, desc[UR6][R2.64+0x8] ;  /* 0x0000080602177981 */ /* 0x000f22000c1e1900 */
[----:B------:R-:W-:Y:S01]  /*0830*/  IADD3 R10, PT, PT, R11, 0x6, RZ ;  /* 0x000000060b0a7810 */ /* 0x000fe20007ffe0ff */
[--C-:B-1----:R-:W-:Y:S02]  /*0840*/  IMAD.WIDE.U32 R8, R27, 0x4, R4.reuse ;  /* 0x000000041b087825 */ /* 0x102fe400078e0004 */
[----:B------:R-:W5:Y:S04]  /*0850*/  LDG.E R20, desc[UR6][R20.64] ;  /* 0x0000000614147981 */ /* 0x000f68000c1e1900 */
[----:B------:R-:W5:Y:S01]  /*0860*/  LDG.E R25, desc[UR6][R2.64+0xc] ;  /* 0x00000c0602197981 */ /* 0x000f62000c1e1900 */
[----:B------:R-:W-:Y:S01]  /*0870*/  IADD3 R18, PT, PT, R11, 0x7, RZ ;  /* 0x000000070b127810 */ /* 0x000fe20007ffe0ff */
[----:B------:R-:W-:-:S02]  /*0880*/  IMAD.WIDE.U32 R10, R10, 0x4, R4 ;  /* 0x000000040a0a7825 */ /* 0x000fc400078e0004 */
[----:B------:R-:W5:Y:S04]  /*0890*/  LDG.E R6, desc[UR6][R6.64] ;  /* 0x0000000606067981 */ /* 0x000f68000c1e1900 */
        /* <DEDUP_REMOVED lines=8> */
[----:B------:R-:W-:Y:S01]  /*0920*/  IADD3 R17, PT, PT, R17, 0x8, RZ ;  /* 0x0000000811117810 */ /* 0x000fe20007ffe0ff */
[----:B--2---:R-:W-:-:S04]  /*0930*/  FFMA R13, R15, R13, R0 ;  /* 0x0000000d0f0d7223 */ /* 0x004fc80000000000 */
[----:B---3--:R-:W-:-:S04]  /*0940*/  FFMA R13, R12, R19, R13 ;  /* 0x000000130c0d7223 */ /* 0x008fc8000000000d */
[----:B----4-:R-:W-:-:S04]  /*0950*/  FFMA R13, R16, R23, R13 ;  /* 0x00000017100d7223 */ /* 0x010fc8000000000d */
[----:B-----5:R-:W-:-:S04]  /*0960*/  FFMA R13, R20, R25, R13 ;  /* 0x00000019140d7223 */ /* 0x020fc8000000000d */
[----:B------:R-:W-:-:S04]  /*0970*/  FFMA R13, R6, R27, R13 ;  /* 0x0000001b060d7223 */ /* 0x000fc8000000000d */
[----:B------:R-:W-:-:S04]  /*0980*/  FFMA R8, R8, R29, R13 ;  /* 0x0000001d08087223 */ /* 0x000fc8000000000d */
[----:B------:R-:W-:-:S04]  /*0990*/  FFMA R8, R11, R18, R8 ;  /* 0x000000120b087223 */ /* 0x000fc80000000008 */
[----:B------:R-:W-:-:S07]  /*09a0*/  FFMA R0, R5, R21, R8 ;  /* 0x0000001505007223 */ /* 0x000fce0000000008 */
.L_x_19:
        /* <DEDUP_REMOVED lines=15> */
[----:B------:R-:W3:Y:S02]  /*0aa0*/  LDG.E R8, desc[UR6][R8.64] ;  /* 0x0000000608087981 */ /* 0x000ee4000c1e1900 */
[--C-:B------:R-:W-:Y:S02]  /*0ab0*/  IMAD.WIDE.U32 R10, R13, 0x4, R4.reuse ;  /* 0x000000040d0a7825 */ /* 0x100fe400078e0004 */
[----:B------:R-:W2:Y:S02]  /*0ac0*/  LDG.E R12, desc[UR6][R2.64] ;  /* 0x00000006020c7981 */ /* 0x000ea4000c1e1900 */
[----:B------:R-:W-:-:S02]  /*0ad0*/  IMAD.WIDE.U32 R4, R15, 0x4, R4 ;  /* 0x000000040f047825 */ /* 0x000fc400078e0004 */
[----:B------:R-:W3:Y:S04]  /*0ae0*/  LDG.E R13, desc[UR6][R2.64+0x4] ;  /* 0x00000406020d7981 */ /* 0x000ee8000c1e1900 */
[----:B------:R-:W4:Y:S04]  /*0af0*/  LDG.E R10, desc[UR6][R10.64] ;  /* 0x000000060a0a7981 */ /* 0x000f28000c1e1900 */
[----:B------:R-:W4:Y:S04]  /*0b00*/  LDG.E R15, desc[UR6][R2.64+0x8] ;  /* 0x00000806020f7981 */ /* 0x000f28000c1e1900 */
[----:B------:R-:W5:Y:S04]  /*0b10*/  LDG.E R4, desc[UR6][R4.64] ;  /* 0x0000000604047981 */ /* 0x000f68000c1e1900 */
[----:B------:R-:W5:Y:S01]  /*0b20*/  LDG.E R16, desc[UR6][R2.64+0xc] ;  /* 0x00000c0602107981 */ /* 0x000f62000c1e1900 */
[----:B------:R-:W-:Y:S01]  /*0b30*/  IADD3 R17, PT, PT, R17, 0x4, RZ ;  /* 0x0000000411117810 */ /* 0x000fe20007ffe0ff */
[----:B--2---:R-:W-:-:S04]  /*0b40*/  FFMA R7, R7, R12, R0 ;  /* 0x0000000c07077223 */ /* 0x004fc80000000000 */
[----:B---3--:R-:W-:-:S04]  /*0b50*/  FFMA R7, R8, R13, R7 ;  /* 0x0000000d08077223 */ /* 0x008fc80000000007 */
[----:B----4-:R-:W-:-:S04]  /*0b60*/  FFMA R7, R10, R15, R7 ;  /* 0x0000000f0a077223 */ /* 0x010fc80000000007 */
[----:B-----5:R-:W-:-:S07]  /*0b70*/  FFMA R0, R4, R16, R7 ;  /* 0x0000001004007223 */ /* 0x020fce0000000007 */
.L_x_20:
[----:B------:R-:W-:Y:S05]  /*0b80*/  BRA.U !UP1, `(.L_x_16) ;  /* 0x00000001094c7547 */ /* 0x000fea000b800000 */
[----:B------:R-:W0:Y:S01]  /*0b90*/  LDC.64 R2, c[0x0][0x388] ;  /* 0x0000e200ff027b82 */ /* 0x000e220000000a00 */
[----:B------:R-:W-:-:S07]  /*0ba0*/  UIADD3 UR4, UPT, UPT, -UR4, URZ, URZ ;  /* 0x000000ff04047290 */ /* 0x000fce000fffe1ff */
[----:B------:R-:W1:Y:S01]  /*0bb0*/  LDC.64 R6, c[0x0][0x380] ;  /* 0x0000e000ff067b82 */ /* 0x000e620000000a00 */
[----:B0-----:R-:W-:-:S04]  /*0bc0*/  IMAD.WIDE.U32 R2, R17, 0x4, R2 ;  /* 0x0000000411027825 */ /* 0x001fc800078e0002 */
[----:B------:R-:W-:Y:S01]  /*0bd0*/  IMAD R17, R14, UR8, R17 ;  /* 0x000000080e117c24 */ /* 0x000fe2000f8e0211 */
[----:B------:R-:W-:Y:S02]  /*0be0*/  MOV R8, R2 ;  /* 0x0000000200087202 */ /* 0x000fe40000000f00 */
[----:B------:R-:W-:-:S07]  /*0bf0*/  MOV R9, R3 ;  /* 0x0000000300097202 */ /* 0x000fce0000000f00 */
.L_x_21:
[----:B-1----:R-:W-:Y:S01]  /*0c00*/  IMAD.WIDE.U32 R2, R17, 0x4, R6 ;  /* 0x0000000411027825 */ /* 0x002fe200078e0006 */
[----:B------:R-:W-:Y:S02]  /*0c10*/  MOV R4, R8 ;  /* 0x0000000800047202 */ /* 0x000fe40000000f00 */
[----:B------:R-:W-:-:S03]  /*0c20*/  MOV R5, R9 ;  /* 0x0000000900057202 */ /* 0x000fc60000000f00 */
[----:B------:R-:W2:Y:S04]  /*0c30*/  LDG.E R3, desc[UR6][R2.64] ;  /* 0x0000000602037981 */ /* 0x000ea8000c1e1900 */
[----:B------:R-:W2:Y:S01]  /*0c40*/  LDG.E R4, desc[UR6][R4.64] ;  /* 0x0000000604047981 */ /* 0x000ea2000c1e1900 */
[----:B------:R-:W-:Y:S01]  /*0c50*/  UIADD3 UR4, UPT, UPT, UR4, 0x1, URZ ;  /* 0x0000000104047890 */ /* 0x000fe2000fffe0ff */
[----:B------:R-:W-:Y:S02]  /*0c60*/  IADD3 R8, P0, PT, R8, 0x4, RZ ;  /* 0x0000000408087810 */ /* 0x000fe40007f1e0ff */
[----:B------:R-:W-:Y:S01]  /*0c70*/  IADD3 R17, PT, PT, R17, 0x1, RZ ;  /* 0x0000000111117810 */ /* 0x000fe20007ffe0ff */
[----:B------:R-:W-:Y:S01]  /*0c80*/  UISETP.NE.AND UP0, UPT, UR4, URZ, UPT ;  /* 0x000000ff0400728c */ /* 0x000fe2000bf05270 */
[----:B------:R-:W-:Y:S01]  /*0c90*/  IADD3.X R9, PT, PT, RZ, R9, RZ, P0, !PT ;  /* 0x00000009ff097210 */ /* 0x000fe200007fe4ff */
[----:B--2---:R-:W-:-:S07]  /*0ca0*/  FFMA R0, R3, R4, R0 ;  /* 0x0000000403007223 */ /* 0x004fce0000000000 */
[----:B------:R-:W-:Y:S05]  /*0cb0*/  BRA.U UP0, `(.L_x_21) ;  /* 0xfffffffd00d07547 */ /* 0x000fea000b83ffff */
.L_x_16:
[----:B------:R-:W0:Y:S02]  /*0cc0*/  LDC.64 R2, c[0x0][0x390] ;  /* 0x0000e400ff027b82 */ /* 0x000e240000000a00 */
[----:B0-----:R-:W-:-:S06]  /*0cd0*/  IMAD.WIDE.U32 R14, R14, 0x4, R2 ;  /* 0x000000040e0e7825 */ /* 0x001fcc00078e0002 */
[----:B------:R-:W-:Y:S06]  /*0ce0*/  BAR.SYNC.DEFER_BLOCKING 0x0 ;  /* 0x0000000000007b1d */ /* 0x000fec0000010000 */
[----:B------:R-:W-:Y:S01]  /*0cf0*/  STG.E desc[UR6][R14.64], R0 ;  /* 0x000000000e007986 */ /* 0x000fe2000c101906 */
[----:B------:R-:W-:Y:S05]  /*0d00*/  EXIT ;  /* 0x000000000000794d */ /* 0x000fea0003800000 */
.L_x_22:
        /* <DEDUP_REMOVED lines=15> */
.L_x_27:


//--------------------- .nv.shared.reserved.0     --------------------------
	.section	.nv.shared.reserved.0,"aw",@nobits
	.weak		__nv_reservedSMEM_offset_0_alias
	.size		__nv_reservedSMEM_offset_0_alias, 0, 64
	.other		__nv_reservedSMEM_offset_0_alias,@"STO_CUDA_RESERVED_SHARED STV_DEFAULT"
__nv_reservedSMEM_offset_0_alias:
	.zero		0
	.zero		64


//--------------------- .nv.constant0._Z10NormalizeWPfS_S_i --------------------------
	.section	.nv.constant0._Z10NormalizeWPfS_S_i,"a",@progbits
	.sectionflags	@""
	.align	4
.nv.constant0._Z10NormalizeWPfS_S_i:
	.zero		924


//--------------------- .nv.constant0._Z9FindNormWPfS_i --------------------------
	.section	.nv.constant0._Z9FindNormWPfS_i,"a",@progbits
	.sectionflags	@""
	.align	4
.nv.constant0._Z9FindNormWPfS_i:
	.zero		916


//--------------------- .nv.constant0._Z12ComputeLamdaPfS_S_i --------------------------
	.section	.nv.constant0._Z12ComputeLamdaPfS_S_i,"a",@progbits
	.sectionflags	@""
	.align	4
.nv.constant0._Z12ComputeLamdaPfS_S_i:
	.zero		924


//--------------------- .nv.constant0._Z10Av_ProductPfS_S_i --------------------------
	.section	.nv.constant0._Z10Av_ProductPfS_S_i,"a",@progbits
	.sectionflags	@""
	.align	4
.nv.constant0._Z10Av_ProductPfS_S_i:
	.zero		924


//--------------------- SYMBOLS --------------------------

	.type		.nv.reservedSmem.offset0,@object
	.size		.nv.reservedSmem.offset0,0x4
